	.headerflags	@"EF_CUDA_TEXMODE_UNIFIED EF_CUDA_64BIT_ADDRESS EF_CUDA_SM80 EF_CUDA_VIRTUAL_SM(EF_CUDA_SM80)"
	.elftype	@"ET_EXEC"


//--------------------- .nv.info                  --------------------------
	.section	.nv.info,"",@"SHT_CUDA_INFO"
	.align	4


	//----- nvinfo : EIATTR_REGCOUNT
	.align		4
        /*0000*/ 	.byte	0x04, 0x2f
        /*0002*/ 	.short	(.L_2 - .L_1)
	.align		4
.L_1:
        /*0004*/ 	.word	index@(_attn_fwd)
        /*0008*/ 	.word	0x000000cb


	//----- nvinfo : EIATTR_FRAME_SIZE
	.align		4
.L_2:
        /*000c*/ 	.byte	0x04, 0x11
        /*000e*/ 	.short	(.L_4 - .L_3)
	.align		4
.L_3:
        /*0010*/ 	.word	index@(_attn_fwd)
        /*0014*/ 	.word	0x00000000


	//----- nvinfo : EIATTR_MIN_STACK_SIZE
	.align		4
.L_4:
        /*0018*/ 	.byte	0x04, 0x12
        /*001a*/ 	.short	(.L_6 - .L_5)
	.align		4
.L_5:
        /*001c*/ 	.word	index@(_attn_fwd)
        /*0020*/ 	.word	0x00000000
.L_6:


//--------------------- .nv.info._attn_fwd        --------------------------
	.section	.nv.info._attn_fwd,"",@"SHT_CUDA_INFO"
	.sectionflags	@""
	.align	4


	//----- nvinfo : EIATTR_CUDA_API_VERSION
	.align		4
        /*0000*/ 	.byte	0x04, 0x37
        /*0002*/ 	.short	(.L_8 - .L_7)
.L_7:
        /*0004*/ 	.word	0x00000080


	//----- nvinfo : EIATTR_SW2861232_WAR
	.align		4
.L_8:
        /*0008*/ 	.byte	0x01, 0x35
	.zero		2


	//----- nvinfo : EIATTR_PARAM_CBANK
	.align		4
        /*000c*/ 	.byte	0x04, 0x0a
        /*000e*/ 	.short	(.L_10 - .L_9)
	.align		4
.L_9:
        /*0010*/ 	.word	index@(.nv.constant0._attn_fwd)
        /*0014*/ 	.short	0x0160
        /*0016*/ 	.short	0x0070


	//----- nvinfo : EIATTR_CBANK_PARAM_SIZE
	.align		4
.L_10:
        /*0018*/ 	.byte	0x03, 0x19
        /*001a*/ 	.short	0x0070


	//----- nvinfo : EIATTR_KPARAM_INFO
	.align		4
        /*001c*/ 	.byte	0x04, 0x17
        /*001e*/ 	.short	(.L_12 - .L_11)
.L_11:
        /*0020*/ 	.word	0x00000000
        /*0024*/ 	.short	0x0013
        /*0026*/ 	.short	0x0068
        /*0028*/ 	.byte	0x00, 0xf4, 0x21, 0x00


	//----- nvinfo : EIATTR_KPARAM_INFO
	.align		4
.L_12:
        /*002c*/ 	.byte	0x04, 0x17
        /*002e*/ 	.short	(.L_14 - .L_13)
.L_13:
        /*0030*/ 	.word	0x00000000
        /*0034*/ 	.short	0x0012
        /*0036*/ 	.short	0x0060
        /*0038*/ 	.byte	0x00, 0xf0, 0x11, 0x00


	//----- nvinfo : EIATTR_KPARAM_INFO
	.align		4
.L_14:
        /*003c*/ 	.byte	0x04, 0x17
        /*003e*/ 	.short	(.L_16 - .L_15)
.L_15:
        /*0040*/ 	.word	0x00000000
        /*0044*/ 	.short	0x0011
        /*0046*/ 	.short	0x005c
        /*0048*/ 	.byte	0x00, 0xf0, 0x11, 0x00


	//----- nvinfo : EIATTR_KPARAM_INFO
	.align		4
.L_16:
        /*004c*/ 	.byte	0x04, 0x17
        /*004e*/ 	.short	(.L_18 - .L_17)
.L_17:
        /*0050*/ 	.word	0x00000000
        /*0054*/ 	.short	0x0010
        /*0056*/ 	.short	0x0058
        /*0058*/ 	.byte	0x00, 0xf0, 0x11, 0x00


	//----- nvinfo : EIATTR_KPARAM_INFO
	.align		4
.L_18:
        /*005c*/ 	.byte	0x04, 0x17
        /*005e*/ 	.short	(.L_20 - .L_19)
.L_19:
        /*0060*/ 	.word	0x00000000
        /*0064*/ 	.short	0x000f
        /*0066*/ 	.short	0x0054
        /*0068*/ 	.byte	0x00, 0xf0, 0x11, 0x00


	//----- nvinfo : EIATTR_KPARAM_INFO
	.align		4
.L_20:
        /*006c*/ 	.byte	0x04, 0x17
        /*006e*/ 	.short	(.L_22 - .L_21)
.L_21:
        /*0070*/ 	.word	0x00000000
        /*0074*/ 	.short	0x000e
        /*0076*/ 	.short	0x0050
        /*0078*/ 	.byte	0x00, 0xf0, 0x11, 0x00


	//----- nvinfo : EIATTR_KPARAM_INFO
	.align		4
.L_22:
        /*007c*/ 	.byte	0x04, 0x17
        /*007e*/ 	.short	(.L_24 - .L_23)
.L_23:
        /*0080*/ 	.word	0x00000000
        /*0084*/ 	.short	0x000d
        /*0086*/ 	.short	0x004c
        /*0088*/ 	.byte	0x00, 0xf0, 0x11, 0x00


	//----- nvinfo : EIATTR_KPARAM_INFO
	.align		4
.L_24:
        /*008c*/ 	.byte	0x04, 0x17
        /*008e*/ 	.short	(.L_26 - .L_25)
.L_25:
        /*0090*/ 	.word	0x00000000
        /*0094*/ 	.short	0x000c
        /*0096*/ 	.short	0x0048
        /*0098*/ 	.byte	0x00, 0xf0, 0x11, 0x00


	//----- nvinfo : EIATTR_KPARAM_INFO
	.align		4
.L_26:
        /*009c*/ 	.byte	0x04, 0x17
        /*009e*/ 	.short	(.L_28 - .L_27)
.L_27:
        /*00a0*/ 	.word	0x00000000
        /*00a4*/ 	.short	0x000b
        /*00a6*/ 	.short	0x0044
        /*00a8*/ 	.byte	0x00, 0xf0, 0x11, 0x00


	//----- nvinfo : EIATTR_KPARAM_INFO
	.align		4
.L_28:
        /*00ac*/ 	.byte	0x04, 0x17
        /*00ae*/ 	.short	(.L_30 - .L_29)
.L_29:
        /*00b0*/ 	.word	0x00000000
        /*00b4*/ 	.short	0x000a
        /*00b6*/ 	.short	0x0040
        /*00b8*/ 	.byte	0x00, 0xf0, 0x11, 0x00


	//----- nvinfo : EIATTR_KPARAM_INFO
	.align		4
.L_30:
        /*00bc*/ 	.byte	0x04, 0x17
        /*00be*/ 	.short	(.L_32 - .L_31)
.L_31:
        /*00c0*/ 	.word	0x00000000
        /*00c4*/ 	.short	0x0009
        /*00c6*/ 	.short	0x003c
        /*00c8*/ 	.byte	0x00, 0xf0, 0x11, 0x00


	//----- nvinfo : EIATTR_KPARAM_INFO
	.align		4
.L_32:
        /*00cc*/ 	.byte	0x04, 0x17
        /*00ce*/ 	.short	(.L_34 - .L_33)
.L_33:
        /*00d0*/ 	.word	0x00000000
        /*00d4*/ 	.short	0x0008
        /*00d6*/ 	.short	0x0038
        /*00d8*/ 	.byte	0x00, 0xf0, 0x11, 0x00


	//----- nvinfo : EIATTR_KPARAM_INFO
	.align		4
.L_34:
        /*00dc*/ 	.byte	0x04, 0x17
        /*00de*/ 	.short	(.L_36 - .L_35)
.L_35:
        /*00e0*/ 	.word	0x00000000
        /*00e4*/ 	.short	0x0007
        /*00e6*/ 	.short	0x0034
        /*00e8*/ 	.byte	0x00, 0xf0, 0x11, 0x00


	//----- nvinfo : EIATTR_KPARAM_INFO
	.align		4
.L_36:
        /*00ec*/ 	.byte	0x04, 0x17
        /*00ee*/ 	.short	(.L_38 - .L_37)
.L_37:
        /*00f0*/ 	.word	0x00000000
        /*00f4*/ 	.short	0x0006
        /*00f6*/ 	.short	0x0030
        /*00f8*/ 	.byte	0x00, 0xf0, 0x11, 0x00


	//----- nvinfo : EIATTR_KPARAM_INFO
	.align		4
.L_38:
        /*00fc*/ 	.byte	0x04, 0x17
        /*00fe*/ 	.short	(.L_40 - .L_39)
.L_39:
        /*0100*/ 	.word	0x00000000
        /*0104*/ 	.short	0x0005
        /*0106*/ 	.short	0x0028
        /*0108*/ 	.byte	0x00, 0xf4, 0x21, 0x00


	//----- nvinfo : EIATTR_KPARAM_INFO
	.align		4
.L_40:
        /*010c*/ 	.byte	0x04, 0x17
        /*010e*/ 	.short	(.L_42 - .L_41)
.L_41:
        /*0110*/ 	.word	0x00000000
        /*0114*/ 	.short	0x0004
        /*0116*/ 	.short	0x0020
        /*0118*/ 	.byte	0x00, 0xf4, 0x21, 0x00


	//----- nvinfo : EIATTR_KPARAM_INFO
	.align		4
.L_42:
        /*011c*/ 	.byte	0x04, 0x17
        /*011e*/ 	.short	(.L_44 - .L_43)
.L_43:
        /*0120*/ 	.word	0x00000000
        /*0124*/ 	.short	0x0003
        /*0126*/ 	.short	0x0018
        /*0128*/ 	.byte	0x00, 0xf0, 0x11, 0x00


	//----- nvinfo : EIATTR_KPARAM_INFO
	.align		4
.L_44:
        /*012c*/ 	.byte	0x04, 0x17
        /*012e*/ 	.short	(.L_46 - .L_45)
.L_45:
        /*0130*/ 	.word	0x00000000
        /*0134*/ 	.short	0x0002
        /*0136*/ 	.short	0x0010
        /*0138*/ 	.byte	0x00, 0xf4, 0x21, 0x00


	//----- nvinfo : EIATTR_KPARAM_INFO
	.align		4
.L_46:
        /*013c*/ 	.byte	0x04, 0x17
        /*013e*/ 	.short	(.L_48 - .L_47)
.L_47:
        /*0140*/ 	.word	0x00000000
        /*0144*/ 	.short	0x0001
        /*0146*/ 	.short	0x0008
        /*0148*/ 	.byte	0x00, 0xf4, 0x21, 0x00


	//----- nvinfo : EIATTR_KPARAM_INFO
	.align		4
.L_48:
        /*014c*/ 	.byte	0x04, 0x17
        /*014e*/ 	.short	(.L_50 - .L_49)
.L_49:
        /*0150*/ 	.word	0x00000000
        /*0154*/ 	.short	0x0000
        /*0156*/ 	.short	0x0000
        /*0158*/ 	.byte	0x00, 0xf4, 0x21, 0x00


	//----- nvinfo : EIATTR_MAXREG_COUNT
	.align		4
.L_50:
        /*015c*/ 	.byte	0x03, 0x1b
        /*015e*/ 	.short	0x00ff


	//----- nvinfo : EIATTR_COOP_GROUP_MASK_REGIDS
	.align		4
        /*0160*/ 	.byte	0x04, 0x29
        /*0162*/ 	.short	(.L_52 - .L_51)


	//   ....[0]....
.L_51:
        /*0164*/ 	.word	0xffffffff


	//   ....[1]....
        /*0168*/ 	.word	0xffffffff


	//   ....[2]....
        /*016c*/ 	.word	0xffffffff


	//   ....[3]....
        /*0170*/ 	.word	0xffffffff


	//   ....[4]....
        /*0174*/ 	.word	0xffffffff


	//   ....[5]....
        /*0178*/ 	.word	0xffffffff


	//   ....[6]....
        /*017c*/ 	.word	0xffffffff


	//   ....[7]....
        /*0180*/ 	.word	0xffffffff


	//   ....[8]....
        /*0184*/ 	.word	0xffffffff


	//   ....[9]....
        /*0188*/ 	.word	0xffffffff


	//   ....[10]....
        /*018c*/ 	.word	0xffffffff


	//   ....[11]....
        /*0190*/ 	.word	0xffffffff


	//   ....[12]....
        /*0194*/ 	.word	0xffffffff


	//   ....[13]....
        /*0198*/ 	.word	0xffffffff


	//   ....[14]....
        /*019c*/ 	.word	0xffffffff


	//   ....[15]....
        /*01a0*/ 	.word	0xffffffff


	//----- nvinfo : EIATTR_COOP_GROUP_INSTR_OFFSETS
	.align		4
.L_52:
        /*01a4*/ 	.byte	0x04, 0x28
        /*01a6*/ 	.short	(.L_54 - .L_53)


	//   ....[0]....
.L_53:
        /*01a8*/ 	.word	0x000014e0


	//   ....[1]....
        /*01ac*/ 	.word	0x00001550


	//   ....[2]....
        /*01b0*/ 	.word	0x00001600


	//   ....[3]....
        /*01b4*/ 	.word	0x000017b0


	//   ....[4]....
        /*01b8*/ 	.word	0x000017f0


	//   ....[5]....
        /*01bc*/ 	.word	0x00001850


	//   ....[6]....
        /*01c0*/ 	.word	0x000018c0


	//   ....[7]....
        /*01c4*/ 	.word	0x00001940


	//   ....[8]....
        /*01c8*/ 	.word	0x00002560


	//   ....[9]....
        /*01cc*/ 	.word	0x000025a0


	//   ....[10]....
        /*01d0*/ 	.word	0x000025f0


	//   ....[11]....
        /*01d4*/ 	.word	0x00002640


	//   ....[12]....
        /*01d8*/ 	.word	0x00002690


	//   ....[13]....
        /*01dc*/ 	.word	0x000026c0


	//   ....[14]....
        /*01e0*/ 	.word	0x000026f0


	//   ....[15]....
        /*01e4*/ 	.word	0x00002760


	//----- nvinfo : EIATTR_EXIT_INSTR_OFFSETS
	.align		4
.L_54:
        /*01e8*/ 	.byte	0x04, 0x1c
        /*01ea*/ 	.short	(.L_56 - .L_55)


	//   ....[0]....
.L_55:
        /*01ec*/ 	.word	0x00004e70


	//----- nvinfo : EIATTR_REQNTID
	.align		4
.L_56:
        /*01f0*/ 	.byte	0x04, 0x10
        /*01f2*/ 	.short	(.L_58 - .L_57)
.L_57:
        /*01f4*/ 	.word	0x00000100
        /*01f8*/ 	.word	0x00000001
        /*01fc*/ 	.word	0x00000001
.L_58:


//--------------------- .nv.callgraph             --------------------------
	.section	.nv.callgraph,"",@"SHT_CUDA_CALLGRAPH"
	.align	4
	.sectionentsize	8
	.align		4
        /*0000*/ 	.word	0x00000000
	.align		4
        /*0004*/ 	.word	0xffffffff
	.align		4
        /*0008*/ 	.word	0x00000000
	.align		4
        /*000c*/ 	.word	0xfffffffe
	.align		4
        /*0010*/ 	.word	0x00000000
	.align		4
        /*0014*/ 	.word	0xfffffffd
	.align		4
        /*0018*/ 	.word	0x00000000
	.align		4
        /*001c*/ 	.word	0xfffffffc


//--------------------- .nv.rel.action            --------------------------
	.section	.nv.rel.action,"",@"SHT_CUDA_RELOCINFO"
	.align	8
	.sectionentsize	8
        /*0000*/ 	.byte	0x73, 0x00, 0x00, 0x00, 0x00, 0x00, 0x00, 0x00, 0x00, 0x00, 0x00, 0x11, 0x25, 0x00, 0x05, 0x36


//--------------------- .nv.constant4             --------------------------
	.section	.nv.constant4,"a",@progbits
	.align	8
	.align		8
.nv.constant4:
        /*0000*/ 	.dword	_$_str


//--------------------- .nv.constant0._attn_fwd   --------------------------
	.section	.nv.constant0._attn_fwd,"a",@progbits
	.sectionflags	@""
	.align	4
.nv.constant0._attn_fwd:
	.zero		464


//--------------------- .text._attn_fwd           --------------------------
	.section	.text._attn_fwd,"ax",@progbits
	.sectionflags	@"SHF_BARRIERS=1"
	.sectioninfo	@"SHI_REGISTERS=203"
	.align	128
        .global         _attn_fwd
        .type           _attn_fwd,@function
        .size           _attn_fwd,(.L_x_3 - _attn_fwd)
        .other          _attn_fwd,@"STO_CUDA_ENTRY STV_DEFAULT"
_attn_fwd:
.text._attn_fwd:
[----:B------:R-:W-:Y:S02]  /*0000*/  MOV R1, c[0x0][0x28] ;  /* 0x00000a0000017a02 */ /* 0x000fe40000000f00 */
[----:B------:R-:W-:Y:S01]  /*0010*/  IABS R5, c[0x0][0x1c0] ;  /* 0x0000700000057a13 */ /* 0x000fe20000000000 */
[----:B------:R-:W1:Y:S01]  /*0020*/  S2R R0, SR_CTAID.Y ;  /* 0x0000000000007919 */ /* 0x000e620000002600 */
[----:B------:R-:W-:Y:S02]  /*0030*/  ULDC UR4, c[0x0][0x198] ;  /* 0x0000660000047ab9 */ /* 0x000fe40000000800 */
[----:B------:R-:W2:Y:S01]  /*0040*/  I2F.RP R4, R5 ;  /* 0x0000000500047306 */ /* 0x000ea20000209400 */
[----:B------:R-:W-:Y:S02]  /*0050*/  USHF.R.S32.HI UR4, URZ, 0x1f, UR4 ;  /* 0x0000001f3f047899 */ /* 0x000fe40008011404 */
[----:B------:R-:W-:-:S05]  /*0060*/  ULDC.64 UR6, c[0x0][0x118] ;  /* 0x0000460000067ab9 */ /* 0x000fca0000000a00 */
[----:B--2---:R-:W2:Y:S02]  /*0070*/  MUFU.RCP R4, R4 ;  /* 0x0000000400047308 */ /* 0x004ea40000001000 */
[----:B--2---:R-:W-:-:S06]  /*0080*/  IADD3 R2, R4, 0xffffffe, RZ ;  /* 0x0ffffffe04027810 */ /* 0x004fcc0007ffe0ff */
[----:B------:R2:W3:Y:S02]  /*0090*/  F2I.FTZ.U32.TRUNC.NTZ R3, R2 ;  /* 0x0000000200037305 */ /* 0x0004e4000021f000 */
[----:B--2---:R-:W-:Y:S02]  /*00a0*/  MOV R2, RZ ;  /* 0x000000ff00027202 */ /* 0x004fe40000000f00 */
[----:B---3--:R-:W-:-:S05]  /*00b0*/  IADD3 R6, RZ, -R3, RZ ;  /* 0x80000003ff067210 */ /* 0x008fca0007ffe0ff */
[----:B------:R-:W-:Y:S01]  /*00c0*/  IMAD R7, R6, R5, RZ ;  /* 0x0000000506077224 */ /* 0x000fe200078e02ff */
[----:B-1----:R-:W-:-:S03]  /*00d0*/  IABS R6, R0 ;  /* 0x0000000000067213 */ /* 0x002fc60000000000 */
[----:B------:R-:W-:-:S06]  /*00e0*/  IMAD.HI.U32 R3, R3, R7, R2 ;  /* 0x0000000703037227 */ /* 0x000fcc00078e0002 */
[----:B------:R-:W-:-:S05]  /*00f0*/  IMAD.HI.U32 R4, R3, R6, RZ ;  /* 0x0000000603047227 */ /* 0x000fca00078e00ff */
[----:B------:R-:W-:-:S05]  /*0100*/  IADD3 R3, -R4, RZ, RZ ;  /* 0x000000ff04037210 */ /* 0x000fca0007ffe1ff */
[C---:B------:R-:W-:Y:S01]  /*0110*/  IMAD R2, R5.reuse, R3, R6 ;  /* 0x0000000305027224 */ /* 0x040fe200078e0206 */
[----:B------:R-:W-:Y:S01]  /*0120*/  MOV R6, c[0x0][0x194] ;  /* 0x0000650000067a02 */ /* 0x000fe20000000f00 */
[----:B------:R-:W1:Y:S03]  /*0130*/  S2R R3, SR_CTAID.X ;  /* 0x0000000000037919 */ /* 0x000e660000002500 */
[----:B------:R-:W-:Y:S02]  /*0140*/  ISETP.GT.U32.AND P1, PT, R5, R2, PT ;  /* 0x000000020500720c */ /* 0x000fe40003f24070 */
[----:B------:R-:W-:-:S11]  /*0150*/  SHF.R.S32.HI R6, RZ, 0x1f, R6 ;  /* 0x0000001fff067819 */ /* 0x000fd60000011406 */
[-C--:B------:R-:W-:Y:S02]  /*0160*/  @!P1 IADD3 R2, R2, -R5.reuse, RZ ;  /* 0x8000000502029210 */ /* 0x080fe40007ffe0ff */
[----:B------:R-:W-:Y:S02]  /*0170*/  @!P1 IADD3 R4, R4, 0x1, RZ ;  /* 0x0000000104049810 */ /* 0x000fe40007ffe0ff */
[----:B------:R-:W-:Y:S02]  /*0180*/  ISETP.GE.U32.AND P0, PT, R2, R5, PT ;  /* 0x000000050200720c */ /* 0x000fe40003f06070 */
[----:B------:R-:W-:Y:S02]  /*0190*/  LOP3.LUT R2, R0, c[0x0][0x1c0], RZ, 0x3c, !PT ;  /* 0x0000700000027a12 */ /* 0x000fe400078e3cff */
[----:B------:R-:W-:Y:S02]  /*01a0*/  ISETP.NE.AND P1, PT, RZ, c[0x0][0x1c0], PT ;  /* 0x00007000ff007a0c */ /* 0x000fe40003f25270 */
[----:B------:R-:W-:-:S02]  /*01b0*/  ISETP.GE.AND P2, PT, R2, RZ, PT ;  /* 0x000000ff0200720c */ /* 0x000fc40003f46270 */
[----:B------:R-:W2:Y:S01]  /*01c0*/  S2R R2, SR_TID.X ;  /* 0x0000000000027919 */ /* 0x000ea20000002100 */
[----:B-1----:R-:W-:-:S04]  /*01d0*/  SHF.L.U32 R18, R3, 0x8, RZ ;  /* 0x0000000803127819 */ /* 0x002fc800000006ff */
[----:B------:R-:W-:-:S06]  /*01e0*/  @P0 IADD3 R4, R4, 0x1, RZ ;  /* 0x0000000104040810 */ /* 0x000fcc0007ffe0ff */
[----:B------:R-:W-:Y:S02]  /*01f0*/  @!P2 IADD3 R4, -R4, RZ, RZ ;  /* 0x000000ff0404a210 */ /* 0x000fe40007ffe1ff */
[----:B------:R-:W-:-:S04]  /*0200*/  @!P1 LOP3.LUT R4, RZ, c[0x0][0x1c0], RZ, 0x33, !PT ;  /* 0x00007000ff049a12 */ /* 0x000fc800078e33ff */
[C---:B------:R-:W-:Y:S01]  /*0210*/  IADD3 R7, -R4.reuse, RZ, RZ ;  /* 0x000000ff04077210 */ /* 0x040fe20007ffe1ff */
[----:B------:R-:W-:-:S04]  /*0220*/  IMAD.WIDE R4, R4, c[0x0][0x190], RZ ;  /* 0x0000640004047a25 */ /* 0x000fc800078e02ff */
[----:B------:R-:W-:Y:S01]  /*0230*/  IMAD R7, R7, c[0x0][0x1c0], R0 ;  /* 0x0000700007077a24 */ /* 0x000fe200078e0200 */
[----:B--2---:R-:W-:-:S03]  /*0240*/  SHF.R.U32.HI R61, RZ, 0x3, R2 ;  /* 0x00000003ff3d7819 */ /* 0x004fc60000011602 */
[----:B------:R-:W-:Y:S01]  /*0250*/  IMAD.WIDE.U32 R8, R7, c[0x0][0x194], R4 ;  /* 0x0000650007087a25 */ /* 0x000fe200078e0004 */
[----:B------:R-:W-:Y:S02]  /*0260*/  SHF.R.S32.HI R4, RZ, 0x1f, R18 ;  /* 0x0000001fff047819 */ /* 0x000fe40000011412 */
[----:B------:R-:W-:Y:S01]  /*0270*/  SGXT.U32 R61, R61, 0x5 ;  /* 0x000000053d3d781a */ /* 0x000fe20000000000 */
[----:B------:R-:W-:Y:S01]  /*0280*/  IMAD R9, R7, R6, R9 ;  /* 0x0000000607097224 */ /* 0x000fe200078e0209 */
[----:B------:R-:W-:Y:S01]  /*0290*/  SHF.L.U32 R7, R8, 0x1, RZ ;  /* 0x0000000108077819 */ /* 0x000fe200000006ff */
[----:B------:R-:W-:Y:S01]  /*02a0*/  IMAD R31, R4, c[0x0][0x198], RZ ;  /* 0x00006600041f7a24 */ /* 0x000fe200078e02ff */
[----:B------:R-:W-:Y:S02]  /*02b0*/  PRMT R5, R61, 0x6540, R3 ;  /* 0x000065403d057816 */ /* 0x000fe40000000003 */
[----:B------:R-:W-:Y:S02]  /*02c0*/  LOP3.LUT R6, R18, 0x20, R61, 0xfe, !PT ;  /* 0x0000002012067812 */ /* 0x000fe400078efe3d */
[----:B------:R-:W-:Y:S01]  /*02d0*/  SHF.L.U64.HI R8, R8, 0x1, R9 ;  /* 0x0000000108087819 */ /* 0x000fe20000010209 */
[----:B------:R-:W-:Y:S01]  /*02e0*/  IMAD R19, R5, UR4, R31 ;  /* 0x0000000405137c24 */ /* 0x000fe2000f8e021f */
[----:B------:R-:W-:Y:S01]  /*02f0*/  IADD3 R49, P0, R7, c[0x0][0x160], RZ ;  /* 0x0000580007317a10 */ /* 0x000fe20007f1e0ff */
[----:B------:R-:W-:Y:S01]  /*0300*/  IMAD.WIDE.U32 R10, R5, c[0x0][0x198], RZ ;  /* 0x00006600050a7a25 */ /* 0x000fe200078e00ff */
[----:B------:R-:W-:-:S02]  /*0310*/  LOP3.LUT R9, R18, 0x40, R61, 0xfe, !PT ;  /* 0x0000004012097812 */ /* 0x000fc400078efe3d */
[----:B------:R-:W-:Y:S01]  /*0320*/  IADD3.X R30, R8, c[0x0][0x164], RZ, P0, !PT ;  /* 0x00005900081e7a10 */ /* 0x000fe200007fe4ff */
[C-C-:B------:R-:W-:Y:S01]  /*0330*/  IMAD R21, R6.reuse, UR4, R31.reuse ;  /* 0x0000000406157c24 */ /* 0x140fe2000f8e021f */
[----:B------:R-:W-:Y:S01]  /*0340*/  IADD3 R19, R11, R19, RZ ;  /* 0x000000130b137210 */ /* 0x000fe20007ffe0ff */
[----:B------:R-:W-:Y:S01]  /*0350*/  IMAD.WIDE.U32 R12, R6, c[0x0][0x198], RZ ;  /* 0x00006600060c7a25 */ /* 0x000fe200078e00ff */
[----:B------:R-:W-:Y:S02]  /*0360*/  LEA R24, P0, R10, R49, 0x1 ;  /* 0x000000310a187211 */ /* 0x000fe400078008ff */
[----:B------:R-:W-:Y:S01]  /*0370*/  LEA.HI R17, R2, 0x60, RZ, 0x1d ;  /* 0x0000006002117811 */ /* 0x000fe200078fe8ff */
[C---:B------:R-:W-:Y:S01]  /*0380*/  IMAD R23, R9.reuse, UR4, R31 ;  /* 0x0000000409177c24 */ /* 0x040fe2000f8e021f */
[----:B------:R-:W-:Y:S01]  /*0390*/  LEA.HI.X R25, R10, R30, R19, 0x1, P0 ;  /* 0x0000001e0a197211 */ /* 0x000fe200000f0c13 */
[----:B------:R-:W-:Y:S01]  /*03a0*/  IMAD.WIDE.U32 R14, R9, c[0x0][0x198], RZ ;  /* 0x00006600090e7a25 */ /* 0x000fe200078e00ff */
[----:B------:R-:W-:-:S02]  /*03b0*/  IADD3 R11, R13, R21, RZ ;  /* 0x000000150d0b7210 */ /* 0x000fc40007ffe0ff */
[C---:B------:R-:W-:Y:S02]  /*03c0*/  LEA R26, P1, R12.reuse, R49, 0x1 ;  /* 0x000000310c1a7211 */ /* 0x040fe400078208ff */
[----:B------:R-:W-:Y:S02]  /*03d0*/  LOP3.LUT R10, R17, R18, RZ, 0xfc, !PT ;  /* 0x00000012110a7212 */ /* 0x000fe400078efcff */
[----:B------:R-:W-:Y:S02]  /*03e0*/  LEA.HI.X R27, R12, R30, R11, 0x1, P1 ;  /* 0x0000001e0c1b7211 */ /* 0x000fe400008f0c0b */
[----:B------:R-:W-:Y:S01]  /*03f0*/  IADD3 R13, R15, R23, RZ ;  /* 0x000000170f0d7210 */ /* 0x000fe20007ffe0ff */
[----:B------:R-:W-:Y:S01]  /*0400*/  IMAD.WIDE.U32 R16, R10, c[0x0][0x198], RZ ;  /* 0x000066000a107a25 */ /* 0x000fe200078e00ff */
[----:B------:R-:W-:Y:S02]  /*0410*/  LEA R28, P0, R14, R49, 0x1 ;  /* 0x000000310e1c7211 */ /* 0x000fe400078008ff */
[----:B------:R-:W-:Y:S01]  /*0420*/  LEA.HI R11, R2, 0xe0, RZ, 0x1d ;  /* 0x000000e0020b7811 */ /* 0x000fe200078fe8ff */
[----:B------:R-:W-:Y:S01]  /*0430*/  IMAD R15, R10, UR4, R31 ;  /* 0x000000040a0f7c24 */ /* 0x000fe2000f8e021f */
[----:B------:R-:W-:-:S02]  /*0440*/  LOP3.LUT R12, R18, 0x80, R61, 0xfe, !PT ;  /* 0x00000080120c7812 */ /* 0x000fc400078efe3d */
[----:B------:R-:W-:Y:S02]  /*0450*/  LEA.HI.X R29, R14, R30, R13, 0x1, P0 ;  /* 0x0000001e0e1d7211 */ /* 0x000fe400000f0c0d */
[----:B------:R-:W-:Y:S01]  /*0460*/  LOP3.LUT R11, R11, R18, RZ, 0xfc, !PT ;  /* 0x000000120b0b7212 */ /* 0x000fe200078efcff */
[----:B------:R-:W-:Y:S01]  /*0470*/  IMAD R21, R12, UR4, R31 ;  /* 0x000000040c157c24 */ /* 0x000fe2000f8e021f */
[C-C-:B------:R-:W-:Y:S02]  /*0480*/  LOP3.LUT R13, R18.reuse, 0xa0, R61.reuse, 0xfe, !PT ;  /* 0x000000a0120d7812 */ /* 0x140fe400078efe3d */
[----:B------:R-:W-:Y:S01]  /*0490*/  LOP3.LUT R14, R18, 0xc0, R61, 0xfe, !PT ;  /* 0x000000c0120e7812 */ /* 0x000fe200078efe3d */
[----:B------:R-:W-:Y:S01]  /*04a0*/  IMAD.WIDE.U32 R18, R12, c[0x0][0x198], RZ ;  /* 0x000066000c127a25 */ /* 0x000fe200078e00ff */
[----:B------:R-:W-:Y:S02]  /*04b0*/  IADD3 R15, R17, R15, RZ ;  /* 0x0000000f110f7210 */ /* 0x000fe40007ffe0ff */
[----:B------:R-:W-:Y:S01]  /*04c0*/  LEA R32, P0, R16, R49, 0x1 ;  /* 0x0000003110207211 */ /* 0x000fe200078008ff */
[C-C-:B------:R-:W-:Y:S01]  /*04d0*/  IMAD R35, R13.reuse, UR4, R31.reuse ;  /* 0x000000040d237c24 */ /* 0x140fe2000f8e021f */
[----:B------:R-:W-:Y:S01]  /*04e0*/  SHF.L.U32 R193, R2, 0x3, RZ ;  /* 0x0000000302c17819 */ /* 0x000fe200000006ff */
[----:B------:R-:W-:Y:S01]  /*04f0*/  IMAD R39, R14, UR4, R31 ;  /* 0x000000040e277c24 */ /* 0x000fe2000f8e021f */
[----:B------:R-:W-:Y:S01]  /*0500*/  LEA.HI.X R33, R16, R30, R15, 0x1, P0 ;  /* 0x0000001e10217211 */ /* 0x000fe200000f0c0f */
[----:B------:R-:W-:Y:S01]  /*0510*/  IMAD.WIDE.U32 R16, R13, c[0x0][0x198], RZ ;  /* 0x000066000d107a25 */ /* 0x000fe200078e00ff */
[----:B------:R-:W-:-:S02]  /*0520*/  IADD3 R15, R19, R21, RZ ;  /* 0x00000015130f7210 */ /* 0x000fc40007ffe0ff */
[----:B------:R-:W-:Y:S01]  /*0530*/  LEA R36, P0, R18, R49, 0x1 ;  /* 0x0000003112247211 */ /* 0x000fe200078008ff */
[----:B------:R-:W-:Y:S01]  /*0540*/  IMAD.WIDE.U32 R20, R14, c[0x0][0x198], RZ ;  /* 0x000066000e147a25 */ /* 0x000fe200078e00ff */
[----:B------:R-:W-:Y:S02]  /*0550*/  IADD3 R19, R17, R35, RZ ;  /* 0x0000002311137210 */ /* 0x000fe40007ffe0ff */
[----:B------:R-:W-:Y:S01]  /*0560*/  LEA.HI.X R37, R18, R30, R15, 0x1, P0 ;  /* 0x0000001e12257211 */ /* 0x000fe200000f0c0f */
[----:B------:R-:W-:Y:S01]  /*0570*/  IMAD.WIDE.U32 R22, R11, c[0x0][0x198], RZ ;  /* 0x000066000b167a25 */ /* 0x000fe200078e00ff */
[----:B------:R-:W-:Y:S02]  /*0580*/  IADD3 R17, R21, R39, RZ ;  /* 0x0000002715117210 */ /* 0x000fe40007ffe0ff */
[-C--:B------:R-:W-:Y:S01]  /*0590*/  LEA R44, P0, R16, R49.reuse, 0x1 ;  /* 0x00000031102c7211 */ /* 0x080fe200078008ff */
[----:B------:R-:W-:Y:S01]  /*05a0*/  IMAD R31, R11, UR4, R31 ;  /* 0x000000040b1f7c24 */ /* 0x000fe2000f8e021f */
[----:B------:R-:W-:-:S02]  /*05b0*/  LEA R40, P1, R20, R49, 0x1 ;  /* 0x0000003114287211 */ /* 0x000fc400078208ff */
[----:B------:R-:W-:Y:S02]  /*05c0*/  LEA R48, P2, R22, R49, 0x1 ;  /* 0x0000003116307211 */ /* 0x000fe400078408ff */
[----:B------:R-:W-:Y:S02]  /*05d0*/  IADD3 R15, R23, R31, RZ ;  /* 0x0000001f170f7210 */ /* 0x000fe40007ffe0ff */
[----:B------:R-:W-:Y:S02]  /*05e0*/  LOP3.LUT R191, R193, 0x38, RZ, 0xc0, !PT ;  /* 0x00000038c1bf7812 */ /* 0x000fe400078ec0ff */
[-C--:B------:R-:W-:Y:S02]  /*05f0*/  LEA.HI.X R45, R16, R30.reuse, R19, 0x1, P0 ;  /* 0x0000001e102d7211 */ /* 0x080fe400000f0c13 */
[-C--:B------:R-:W-:Y:S01]  /*0600*/  LEA.HI.X R41, R20, R30.reuse, R17, 0x1, P1 ;  /* 0x0000001e14297211 */ /* 0x080fe200008f0c11 */
[----:B------:R-:W-:Y:S01]  /*0610*/  IMAD.WIDE.U32 R20, R191, 0x2, R24 ;  /* 0x00000002bf147825 */ /* 0x000fe200078e0018 */
[----:B------:R-:W-:-:S03]  /*0620*/  LEA.HI.X R49, R22, R30, R15, 0x1, P2 ;  /* 0x0000001e16317211 */ /* 0x000fc600010f0c0f */
[C---:B------:R-:W-:Y:S02]  /*0630*/  IMAD.WIDE.U32 R24, R191.reuse, 0x2, R26 ;  /* 0x00000002bf187825 */ /* 0x040fe400078e001a */
[----:B------:R-:W2:Y:S02]  /*0640*/  LDG.E.128 R20, [R20.64] ;  /* 0x0000000614147981 */ /* 0x000ea4000c1e1d00 */
[C---:B------:R-:W-:Y:S02]  /*0650*/  IMAD.WIDE.U32 R28, R191.reuse, 0x2, R28 ;  /* 0x00000002bf1c7825 */ /* 0x040fe400078e001c */
[----:B------:R-:W3:Y:S02]  /*0660*/  LDG.E.128 R24, [R24.64] ;  /* 0x0000000618187981 */ /* 0x000ee4000c1e1d00 */
[C---:B------:R-:W-:Y:S02]  /*0670*/  IMAD.WIDE.U32 R32, R191.reuse, 0x2, R32 ;  /* 0x00000002bf207825 */ /* 0x040fe400078e0020 */
[----:B------:R-:W4:Y:S02]  /*0680*/  LDG.E.128 R28, [R28.64] ;  /* 0x000000061c1c7981 */ /* 0x000f24000c1e1d00 */
[----:B------:R-:W-:-:S02]  /*0690*/  IMAD.WIDE.U32 R36, R191, 0x2, R36 ;  /* 0x00000002bf247825 */ /* 0x000fc400078e0024 */
[----:B------:R-:W5:Y:S02]  /*06a0*/  LDG.E.128 R32, [R32.64] ;  /* 0x0000000620207981 */ /* 0x000f64000c1e1d00 */
[C---:B------:R-:W-:Y:S02]  /*06b0*/  IMAD.WIDE.U32 R44, R191.reuse, 0x2, R44 ;  /* 0x00000002bf2c7825 */ /* 0x040fe400078e002c */
[----:B------:R-:W5:Y:S02]  /*06c0*/  LDG.E.128 R36, [R36.64] ;  /* 0x0000000624247981 */ /* 0x000f64000c1e1d00 */
[C---:B------:R-:W-:Y:S02]  /*06d0*/  IMAD.WIDE.U32 R40, R191.reuse, 0x2, R40 ;  /* 0x00000002bf287825 */ /* 0x040fe400078e0028 */
[----:B------:R-:W5:Y:S02]  /*06e0*/  LDG.E.128 R44, [R44.64] ;  /* 0x000000062c2c7981 */ /* 0x000f64000c1e1d00 */
[----:B------:R-:W-:-:S02]  /*06f0*/  IMAD.WIDE.U32 R48, R191, 0x2, R48 ;  /* 0x00000002bf307825 */ /* 0x000fc400078e0030 */
[----:B------:R-:W5:Y:S04]  /*0700*/  LDG.E.128 R40, [R40.64] ;  /* 0x0000000628287981 */ /* 0x000f68000c1e1d00 */
[----:B------:R-:W5:Y:S01]  /*0710*/  LDG.E.128 R48, [R48.64] ;  /* 0x0000000630307981 */ /* 0x000f62000c1e1d00 */
[----:B------:R-:W-:Y:S02]  /*0720*/  LOP3.LUT R15, R2, 0x3, RZ, 0xc0, !PT ;  /* 0x00000003020f7812 */ /* 0x000fe400078ec0ff */
[----:B------:R-:W-:-:S03]  /*0730*/  SHF.R.S32.HI R17, RZ, 0x2, R2 ;  /* 0x00000002ff117819 */ /* 0x000fc60000011402 */
[----:B------:R-:W-:Y:S01]  /*0740*/  IMAD R16, R15, 0x48, RZ ;  /* 0x000000480f107824 */ /* 0x000fe200078e02ff */
[----:B------:R-:W-:Y:S02]  /*0750*/  SGXT R15, R17, 0x1 ;  /* 0x00000001110f781a */ /* 0x000fe40000000200 */
[----:B------:R-:W-:Y:S02]  /*0760*/  MOV R63, c[0x0][0x1b0] ;  /* 0x00006c00003f7a02 */ /* 0x000fe40000000f00 */
[----:B------:R-:W-:Y:S02]  /*0770*/  LOP3.LUT R181, R16, 0x120, R15, 0x78, !PT ;  /* 0x0000012010b57812 */ /* 0x000fe400078e780f */
[----:B------:R-:W-:Y:S02]  /*0780*/  LOP3.LUT R15, R61, 0x40, RZ, 0xfc, !PT ;  /* 0x000000403d0f7812 */ /* 0x000fe400078efcff */
[----:B------:R-:W-:Y:S02]  /*0790*/  SHF.R.S32.HI R56, RZ, 0x1f, R63 ;  /* 0x0000001fff387819 */ /* 0x000fe4000001143f */
[C---:B------:R-:W-:Y:S01]  /*07a0*/  LOP3.LUT R195, R2.reuse, 0x10, RZ, 0xc0, !PT ;  /* 0x0000001002c37812 */ /* 0x040fe200078ec0ff */
[----:B------:R-:W-:Y:S01]  /*07b0*/  IMAD.WIDE.U32 R16, R15, c[0x0][0x1b0], RZ ;  /* 0x00006c000f107a25 */ /* 0x000fe200078e00ff */
[----:B------:R-:W-:-:S02]  /*07c0*/  SHF.L.U32 R176, R2, 0x6, RZ ;  /* 0x0000000602b07819 */ /* 0x000fc400000006ff */
[----:B------:R-:W-:Y:S01]  /*07d0*/  MOV R65, c[0x0][0x1a4] ;  /* 0x0000690000417a02 */ /* 0x000fe20000000f00 */
[----:B------:R-:W-:Y:S01]  /*07e0*/  IMAD R17, R15, R56, R17 ;  /* 0x000000380f117224 */ /* 0x000fe200078e0211 */
[----:B------:R-:W-:Y:S02]  /*07f0*/  SHF.R.U32.HI R19, RZ, 0x1, R195 ;  /* 0x00000001ff137819 */ /* 0x000fe400000116c3 */
[----:B------:R-:W-:Y:S01]  /*0800*/  LOP3.LUT R18, R181, 0x200, R176, 0xf8, !PT ;  /* 0x00000200b5127812 */ /* 0x000fe200078ef8b0 */
[C---:B------:R-:W-:Y:S01]  /*0810*/  IMAD.WIDE.U32 R52, R15.reuse, c[0x0][0x1a4], RZ ;  /* 0x000069000f347a25 */ /* 0x040fe200078e00ff */
[----:B------:R-:W-:Y:S02]  /*0820*/  SHF.R.S32.HI R58, RZ, 0x1f, R65 ;  /* 0x0000001fff3a7819 */ /* 0x000fe40000011441 */
[----:B------:R-:W-:Y:S02]  /*0830*/  LOP3.LUT R129, R18, R19, RZ, 0x3c, !PT ;  /* 0x0000001312817212 */ /* 0x000fe400078e3cff */
[C---:B------:R-:W-:Y:S01]  /*0840*/  SHF.L.U64.HI R19, R16.reuse, 0x1, R17 ;  /* 0x0000000110137819 */ /* 0x040fe20000010211 */
[----:B------:R-:W-:Y:S01]  /*0850*/  IMAD R17, R15, R58, R53 ;  /* 0x0000003a0f117224 */ /* 0x000fe200078e0235 */
[----:B------:R-:W-:-:S02]  /*0860*/  SHF.L.U32 R18, R16, 0x1, RZ ;  /* 0x0000000110127819 */ /* 0x000fc400000006ff */
[----:B------:R-:W-:Y:S01]  /*0870*/  LOP3.LUT R15, R2, 0x7, RZ, 0xc0, !PT ;  /* 0x00000007020f7812 */ /* 0x000fe200078ec0ff */
[-C--:B------:R-:W-:Y:S01]  /*0880*/  IMAD R53, R58, R61.reuse, RZ ;  /* 0x0000003d3a357224 */ /* 0x080fe200078e02ff */
[----:B------:R-:W-:Y:S01]  /*0890*/  SHF.L.U64.HI R57, R52, 0x1, R17 ;  /* 0x0000000134397819 */ /* 0x000fe20000010211 */
[----:B------:R-:W-:Y:S01]  /*08a0*/  IMAD R55, R56, R61, RZ ;  /* 0x0000003d38377224 */ /* 0x000fe200078e02ff */
[----:B------:R-:W-:Y:S01]  /*08b0*/  SHF.L.U32 R56, R52, 0x1, RZ ;  /* 0x0000000134387819 */ /* 0x000fe200000006ff */
[----:B------:R-:W-:Y:S01]  /*08c0*/  IMAD.WIDE.U32 R58, R61, c[0x0][0x1a4], RZ ;  /* 0x000069003d3a7a25 */ /* 0x000fe200078e00ff */
[----:B------:R-:W-:-:S03]  /*08d0*/  LOP3.LUT R54, R193, 0x38, R2, 0x48, !PT ;  /* 0x00000038c1367812 */ /* 0x000fc600078e4802 */
[----:B------:R-:W-:Y:S01]  /*08e0*/  IMAD.WIDE.U32 R16, R15, 0x10, R18 ;  /* 0x000000100f107825 */ /* 0x000fe200078e0012 */
[----:B------:R-:W-:Y:S02]  /*08f0*/  LEA R192, R61, R54, 0x6 ;  /* 0x000000363dc07211 */ /* 0x000fe400078e30ff */
[----:B------:R-:W-:Y:S01]  /*0900*/  IADD3 R59, R59, R53, RZ ;  /* 0x000000353b3b7210 */ /* 0x000fe20007ffe0ff */
[----:B------:R-:W-:Y:S01]  /*0910*/  IMAD.WIDE.U32 R56, R15, 0x10, R56 ;  /* 0x000000100f387825 */ /* 0x000fe200078e0038 */
[----:B------:R-:W-:-:S03]  /*0920*/  IADD3 R18, P0, P1, R16, c[0x0][0x170], R7 ;  /* 0x00005c0010127a10 */ /* 0x000fc6000791e007 */
[----:B------:R-:W-:Y:S01]  /*0930*/  IMAD.WIDE.U32 R60, R61, c[0x0][0x1b0], RZ ;  /* 0x00006c003d3c7a25 */ /* 0x000fe200078e00ff */
[----:B------:R-:W-:Y:S02]  /*0940*/  IADD3 R16, P2, P3, R56, c[0x0][0x168], R7 ;  /* 0x00005a0038107a10 */ /* 0x000fe40007b5e007 */
[----:B------:R-:W-:Y:S01]  /*0950*/  IADD3.X R17, R17, c[0x0][0x174], R8, P0, P1 ;  /* 0x00005d0011117a10 */ /* 0x000fe200007e2408 */
[----:B------:R-:W-:Y:S01]  /*0960*/  IMAD.WIDE R52, R65, 0x20, R58 ;  /* 0x0000002041347825 */ /* 0x000fe200078e023a */
[----:B------:R-:W-:Y:S02]  /*0970*/  IADD3 R61, R61, R55, RZ ;  /* 0x000000373d3d7210 */ /* 0x000fe40007ffe0ff */
[C---:B------:R-:W-:Y:S02]  /*0980*/  IADD3 R65, P1, R7.reuse, c[0x0][0x168], RZ ;  /* 0x00005a0007417a10 */ /* 0x040fe40007f3e0ff */
[----:B------:R-:W-:Y:S02]  /*0990*/  IADD3 R67, P0, R7, c[0x0][0x170], RZ ;  /* 0x00005c0007437a10 */ /* 0x000fe40007f1e0ff */
[----:B------:R-:W-:Y:S01]  /*09a0*/  IADD3.X R19, R57, c[0x0][0x16c], R8, P2, P3 ;  /* 0x00005b0039137a10 */ /* 0x000fe200017e6408 */
[----:B------:R-:W-:Y:S01]  /*09b0*/  IMAD.WIDE R54, R63, 0x20, R60 ;  /* 0x000000203f367825 */ /* 0x000fe200078e023c */
[----:B------:R-:W-:-:S02]  /*09c0*/  LEA R56, P2, R58, R65, 0x1 ;  /* 0x000000413a387211 */ /* 0x000fc400078408ff */
[C---:B------:R-:W-:Y:S02]  /*09d0*/  IADD3.X R15, R8.reuse, c[0x0][0x16c], RZ, P1, !PT ;  /* 0x00005b00080f7a10 */ /* 0x040fe40000ffe4ff */
[----:B------:R-:W-:Y:S02]  /*09e0*/  IADD3.X R69, R8, c[0x0][0x174], RZ, P0, !PT ;  /* 0x00005d0008457a10 */ /* 0x000fe400007fe4ff */
[----:B------:R-:W-:Y:S02]  /*09f0*/  LEA R62, P0, R60, R67, 0x1 ;  /* 0x000000433c3e7211 */ /* 0x000fe400078008ff */
[----:B------:R-:W-:Y:S02]  /*0a00*/  LEA R64, P3, R52, R65, 0x1 ;  /* 0x0000004134407211 */ /* 0x000fe400078608ff */
[----:B------:R-:W-:Y:S02]  /*0a10*/  LEA.HI.X R57, R58, R15, R59, 0x1, P2 ;  /* 0x0000000f3a397211 */ /* 0x000fe400010f0c3b */
[----:B------:R-:W-:-:S02]  /*0a20*/  LEA R66, P1, R54, R67, 0x1 ;  /* 0x0000004336427211 */ /* 0x000fc400078208ff */
[----:B------:R-:W-:Y:S02]  /*0a30*/  LEA.HI.X R63, R60, R69, R61, 0x1, P0 ;  /* 0x000000453c3f7211 */ /* 0x000fe400000f0c3d */
[----:B------:R-:W-:Y:S02]  /*0a40*/  SHF.L.U32 R192, R192, 0x1, RZ ;  /* 0x00000001c0c07819 */ /* 0x000fe400000006ff */
[----:B------:R-:W-:Y:S01]  /*0a50*/  LEA.HI.X R65, R52, R15, R53, 0x1, P3 ;  /* 0x0000000f34417211 */ /* 0x000fe200018f0c35 */
[----:B------:R-:W-:Y:S01]  /*0a60*/  IMAD.WIDE.U32 R52, R191, 0x2, R56 ;  /* 0x00000002bf347825 */ /* 0x000fe200078e0038 */
[----:B------:R-:W-:-:S03]  /*0a70*/  LEA.HI.X R67, R54, R69, R55, 0x1, P1 ;  /* 0x0000004536437211 */ /* 0x000fc600008f0c37 */
[----:B------:R-:W-:Y:S01]  /*0a80*/  IMAD.WIDE.U32 R54, R191, 0x2, R62 ;  /* 0x00000002bf367825 */ /* 0x000fe200078e003e */
[----:B------:R-:W-:-:S04]  /*0a90*/  SHF.L.U32 R190, R2, 0x5, RZ ;  /* 0x0000000502be7819 */ /* 0x000fc800000006ff */
[----:B------:R-:W-:-:S04]  /*0aa0*/  LOP3.LUT R129, R129, 0x400, R190, 0xf8, !PT ;  /* 0x0000040081817812 */ /* 0x000fc800078ef8be */
[----:B------:R-:W-:Y:S02]  /*0ab0*/  LOP3.LUT R129, R129, 0x1800, R190, 0xf8, !PT ;  /* 0x0000180081817812 */ /* 0x000fe400078ef8be */
[----:B------:R-:W-:Y:S02]  /*0ac0*/  MOV R194, c[0x0][0x178] ;  /* 0x00005e0000c27a02 */ /* 0x000fe40000000f00 */
[C---:B------:R-:W-:Y:S02]  /*0ad0*/  LOP3.LUT R176, R181.reuse, 0x600, R176, 0xf8, !PT ;  /* 0x00000600b5b07812 */ /* 0x040fe400078ef8b0 */
[----:B------:R-:W-:Y:S02]  /*0ae0*/  LOP3.LUT R181, R181, 0x18, R2, 0x78, !PT ;  /* 0x00000018b5b57812 */ /* 0x000fe400078e7802 */
[C---:B------:R-:W-:Y:S02]  /*0af0*/  LOP3.LUT R188, R129.reuse, 0x10, RZ, 0x3c, !PT ;  /* 0x0000001081bc7812 */ /* 0x040fe400078e3cff */
[----:B------:R-:W-:-:S02]  /*0b00*/  LOP3.LUT R187, R129, 0x20, RZ, 0x3c, !PT ;  /* 0x0000002081bb7812 */ /* 0x000fc400078e3cff */
[C---:B------:R-:W-:Y:S02]  /*0b10*/  LOP3.LUT R186, R129.reuse, 0x30, RZ, 0x3c, !PT ;  /* 0x0000003081ba7812 */ /* 0x040fe400078e3cff */
[C---:B------:R-:W-:Y:S02]  /*0b20*/  LOP3.LUT R185, R129.reuse, 0x2000, RZ, 0x3c, !PT ;  /* 0x0000200081b97812 */ /* 0x040fe400078e3cff */
[C---:B------:R-:W-:Y:S02]  /*0b30*/  LOP3.LUT R184, R129.reuse, 0x2010, RZ, 0x3c, !PT ;  /* 0x0000201081b87812 */ /* 0x040fe400078e3cff */
[C---:B------:R-:W-:Y:S02]  /*0b40*/  LOP3.LUT R183, R129.reuse, 0x2020, RZ, 0x3c, !PT ;  /* 0x0000202081b77812 */ /* 0x040fe400078e3cff */
[----:B------:R-:W-:Y:S01]  /*0b50*/  LOP3.LUT R182, R129, 0x2030, RZ, 0x3c, !PT ;  /* 0x0000203081b67812 */ /* 0x000fe200078e3cff */
[----:B------:R-:W-:Y:S01]  /*0b60*/  CS2R R124, SRZ ;  /* 0x00000000007c7805 */ /* 0x000fe2000001ff00 */
[----:B------:R-:W-:Y:S01]  /*0b70*/  MOV R200, 0xff800000 ;  /* 0xff80000000c87802 */ /* 0x000fe20000000f00 */
        /* <DEDUP_REMOVED lines=36> */
[----:B------:R-:W-:Y:S01]  /*0dc0*/  FMUL R194, R194, 1.4426950216293334961 ;  /* 0x3fb8aa3bc2c27820 */ /* 0x000fe20000400000 */
[----:B------:R-:W-:-:S02]  /*0dd0*/  LOP3.LUT R180, R181, 0x20, RZ, 0x3c, !PT ;  /* 0x00000020b5b47812 */ /* 0x000fc400078e3cff */
[C---:B------:R-:W-:Y:S02]  /*0de0*/  LOP3.LUT R179, R181.reuse, 0x220, RZ, 0x3c, !PT ;  /* 0x00000220b5b37812 */ /* 0x040fe400078e3cff */
[C---:B------:R-:W-:Y:S02]  /*0df0*/  LOP3.LUT R178, R181.reuse, 0x420, RZ, 0x3c, !PT ;  /* 0x00000420b5b27812 */ /* 0x040fe400078e3cff */
[----:B------:R-:W-:Y:S02]  /*0e00*/  LOP3.LUT R177, R181, 0x620, RZ, 0x3c, !PT ;  /* 0x00000620b5b17812 */ /* 0x000fe400078e3cff */
[C---:B------:R-:W-:Y:S02]  /*0e10*/  LOP3.LUT R175, R176.reuse, 0x8, RZ, 0x3c, !PT ;  /* 0x00000008b0af7812 */ /* 0x040fe400078e3cff */
[C---:B------:R-:W-:Y:S02]  /*0e20*/  LOP3.LUT R174, R176.reuse, 0x10, RZ, 0x3c, !PT ;  /* 0x00000010b0ae7812 */ /* 0x040fe400078e3cff */
[----:B------:R-:W-:-:S02]  /*0e30*/  LOP3.LUT R173, R176, 0x18, RZ, 0x3c, !PT ;  /* 0x00000018b0ad7812 */ /* 0x000fc400078e3cff */
[C---:B------:R-:W-:Y:S02]  /*0e40*/  LOP3.LUT R172, R176.reuse, 0x20, RZ, 0x3c, !PT ;  /* 0x00000020b0ac7812 */ /* 0x040fe400078e3cff */
[----:B------:R-:W-:Y:S02]  /*0e50*/  LOP3.LUT R135, R176, 0x28, RZ, 0x3c, !PT ;  /* 0x00000028b0877812 */ /* 0x000fe400078e3cff */
[----:B------:R-:W-:Y:S02]  /*0e60*/  SHF.L.U32 R189, R129, 0x1, RZ ;  /* 0x0000000181bd7819 */ /* 0x000fe400000006ff */
[----:B------:R-:W-:Y:S02]  /*0e70*/  SHF.L.U32 R188, R188, 0x1, RZ ;  /* 0x00000001bcbc7819 */ /* 0x000fe400000006ff */
[----:B------:R-:W-:Y:S02]  /*0e80*/  SHF.L.U32 R187, R187, 0x1, RZ ;  /* 0x00000001bbbb7819 */ /* 0x000fe400000006ff */
[----:B------:R-:W-:-:S02]  /*0e90*/  SHF.L.U32 R186, R186, 0x1, RZ ;  /* 0x00000001baba7819 */ /* 0x000fc400000006ff */
[----:B------:R-:W-:Y:S02]  /*0ea0*/  SHF.L.U32 R185, R185, 0x1, RZ ;  /* 0x00000001b9b97819 */ /* 0x000fe400000006ff */
[----:B------:R-:W-:Y:S02]  /*0eb0*/  SHF.L.U32 R184, R184, 0x1, RZ ;  /* 0x00000001b8b87819 */ /* 0x000fe400000006ff */
[----:B------:R-:W-:Y:S02]  /*0ec0*/  SHF.L.U32 R183, R183, 0x1, RZ ;  /* 0x00000001b7b77819 */ /* 0x000fe400000006ff */
[----:B------:R-:W-:Y:S01]  /*0ed0*/  SHF.L.U32 R182, R182, 0x1, RZ ;  /* 0x00000001b6b67819 */ /* 0x000fe200000006ff */
[----:B------:R-:W-:Y:S01]  /*0ee0*/  UMOV UR4, 0xffffffff ;  /* 0xffffffff00047882 */ /* 0x000fe20000000000 */
[----:B--2---:R1:W-:Y:S04]  /*0ef0*/  STS.128 [R192], R20 ;  /* 0x00000014c0007388 */ /* 0x0043e80000000c00 */
[----:B---3--:R2:W-:Y:S04]  /*0f00*/  STS.128 [R192+0x1000], R24 ;  /* 0x00100018c0007388 */ /* 0x0085e80000000c00 */
[----:B----4-:R3:W-:Y:S04]  /*0f10*/  STS.128 [R192+0x2000], R28 ;  /* 0x0020001cc0007388 */ /* 0x0107e80000000c00 */
[----:B-----5:R3:W-:Y:S04]  /*0f20*/  STS.128 [R192+0x3000], R32 ;  /* 0x00300020c0007388 */ /* 0x0207e80000000c00 */
[----:B------:R3:W-:Y:S04]  /*0f30*/  STS.128 [R192+0x4000], R36 ;  /* 0x00400024c0007388 */ /* 0x0007e80000000c00 */
[----:B------:R3:W-:Y:S04]  /*0f40*/  STS.128 [R192+0x5000], R44 ;  /* 0x0050002cc0007388 */ /* 0x0007e80000000c00 */
[----:B------:R3:W-:Y:S04]  /*0f50*/  STS.128 [R192+0x6000], R40 ;  /* 0x00600028c0007388 */ /* 0x0007e80000000c00 */
[----:B------:R3:W-:Y:S04]  /*0f60*/  STS.128 [R192+0x7000], R48 ;  /* 0x00700030c0007388 */ /* 0x0007e80000000c00 */
[----:B------:R-:W-:Y:S01]  /*0f70*/  @!PT LDS RZ, [RZ] ;  /* 0x00000000fffff984 */ /* 0x000fe20000000800 */
[----:B------:R-:W-:Y:S01]  /*0f80*/  @!PT LDS RZ, [RZ] ;  /* 0x00000000fffff984 */ /* 0x000fe20000000800 */
[----:B------:R-:W-:Y:S01]  /*0f90*/  @!PT LDS RZ, [RZ] ;  /* 0x00000000fffff984 */ /* 0x000fe20000000800 */
[----:B------:R3:W-:Y:S04]  /*0fa0*/  LDGSTS.E.BYPASS.128 [R192+0x8000], [R52.64] ;  /* 0x0800000034c07fae */ /* 0x0007e8000b901c46 */
[----:B------:R-:W0:Y:S04]  /*0fb0*/  LDGDEPBAR ;  /* 0x00000000000079af */ /* 0x000e280000000000 */
[----:B------:R3:W-:Y:S04]  /*0fc0*/  LDGSTS.E.BYPASS.128 [R192+0xa000], [R54.64] ;  /* 0x0a00000036c07fae */ /* 0x0007e8000b901c46 */
[----:B------:R-:W0:Y:S01]  /*0fd0*/  LDGDEPBAR ;  /* 0x00000000000079af */ /* 0x000e220000000000 */
[----:B-1----:R-:W-:-:S03]  /*0fe0*/  IMAD.WIDE.U32 R22, R191, 0x2, R64 ;  /* 0x00000002bf167825 */ /* 0x002fc600078e0040 */
[----:B------:R-:W-:Y:S01]  /*0ff0*/  BAR.SYNC.DEFER_BLOCKING 0x0 ;  /* 0x0000000000007b1d */ /* 0x000fe20000010000 */
[----:B--2---:R-:W-:-:S05]  /*1000*/  IMAD.WIDE.U32 R24, R191, 0x2, R66 ;  /* 0x00000002bf187825 */ /* 0x004fca00078e0042 */
[----:B------:R-:W-:Y:S01]  /*1010*/  @!PT LDS RZ, [RZ] ;  /* 0x00000000fffff984 */ /* 0x000fe20000000800 */
[----:B------:R-:W-:Y:S01]  /*1020*/  @!PT LDS RZ, [RZ] ;  /* 0x00000000fffff984 */ /* 0x000fe20000000800 */
[----:B------:R-:W-:Y:S01]  /*1030*/  @!PT LDS RZ, [RZ] ;  /* 0x00000000fffff984 */ /* 0x000fe20000000800 */
[----:B------:R1:W-:Y:S04]  /*1040*/  LDGSTS.E.BYPASS.128 [R192+0x9000], [R22.64] ;  /* 0x0900000016c07fae */ /* 0x0003e8000b901c46 */
[----:B------:R-:W0:Y:S04]  /*1050*/  LDGDEPBAR ;  /* 0x00000000000079af */ /* 0x000e280000000000 */
[----:B------:R3:W-:Y:S04]  /*1060*/  LDGSTS.E.BYPASS.128 [R192+0xb000], [R24.64] ;  /* 0x0b00000018c07fae */ /* 0x0007e8000b901c46 */
[----:B------:R-:W0:Y:S01]  /*1070*/  LDGDEPBAR ;  /* 0x00000000000079af */ /* 0x000e220000000000 */
[----:B------:R-:W-:Y:S01]  /*1080*/  MOV R21, 0x3f800000 ;  /* 0x3f80000000157802 */ /* 0x000fe20000000f00 */
[----:B------:R-:W-:Y:S01]  /*1090*/  CS2R R64, SRZ ;  /* 0x0000000000407805 */ /* 0x000fe2000001ff00 */
[----:B------:R-:W-:Y:S01]  /*10a0*/  MOV R20, 0xffffffe0 ;  /* 0xffffffe000147802 */ /* 0x000fe20000000f00 */
[----:B------:R-:W-:Y:S01]  /*10b0*/  CS2R R66, SRZ ;  /* 0x0000000000427805 */ /* 0x000fe2000001ff00 */
[----:B-1----:R-:W-:-:S02]  /*10c0*/  LOP3.LUT R22, R176, 0x30, RZ, 0x3c, !PT ;  /* 0x00000030b0167812 */ /* 0x002fc400078e3cff */
[----:B------:R-:W-:Y:S02]  /*10d0*/  LOP3.LUT R23, R176, 0x38, RZ, 0x3c, !PT ;  /* 0x00000038b0177812 */ /* 0x000fe400078e3cff */
.L_x_1:
[----:B------:R-:W-:-:S04]  /*10e0*/  DEPBAR.LE SB0, 0x2 ;  /* 0x000080800000791a */ /* 0x000fc80000000000 */
[----:B------:R-:W-:Y:S01]  /*10f0*/  BAR.SYNC.DEFER_BLOCKING 0x0 ;  /* 0x0000000000007b1d */ /* 0x000fe20000010000 */
[----:B------:R-:W-:Y:S01]  /*1100*/  UIADD3 UR4, UR4, 0x1, URZ ;  /* 0x0000000104047890 */ /* 0x000fe2000fffe03f */
[----:B------:R-:W-:Y:S02]  /*1110*/  IADD3 R15, R15, 0x1, RZ ;  /* 0x000000010f0f7810 */ /* 0x000fe40007ffe0ff */
[----:B------:R-:W-:Y:S01]  /*1120*/  IADD3 R20, R20, 0x20, RZ ;  /* 0x0000002014147810 */ /* 0x000fe20007ffe0ff */
[----:B------:R-:W-:Y:S01]  /*1130*/  UISETP.GT.AND UP0, UPT, UR4, 0x1, UPT ;  /* 0x000000010400788c */ /* 0x000fe2000bf04270 */
[C---:B------:R-:W-:Y:S02]  /*1140*/  ISETP.GT.AND P0, PT, R15.reuse, 0x1, PT ;  /* 0x000000010f00780c */ /* 0x040fe40003f04270 */
[----:B------:R-:W-:Y:S01]  /*1150*/  ISETP.GE.U32.AND P1, PT, R20, 0xfc0, PT ;  /* 0x00000fc01400780c */ /* 0x000fe20003f26070 */
[----:B------:R-:W-:Y:S01]  /*1160*/  USEL UR4, UR4, URZ, !UP0 ;  /* 0x0000003f04047287 */ /* 0x000fe2000c000000 */
[----:B------:R-:W-:-:S02]  /*1170*/  SEL R15, R15, RZ, !P0 ;  /* 0x000000ff0f0f7207 */ /* 0x000fc40004000000 */
[----:B------:R-:W-:Y:S01]  /*1180*/  ISETP.GE.U32.AND P0, PT, R20, 0xfe0, PT ;  /* 0x00000fe01400780c */ /* 0x000fe20003f06070 */
[----:B------:R-:W-:-:S06]  /*1190*/  USHF.L.U32 UR5, UR4, 0xc, URZ ;  /* 0x0000000c04057899 */ /* 0x000fcc000800063f */
[----:B---3--:R-:W-:Y:S02]  /*11a0*/  LEA R24, R181, UR5, 0x1 ;  /* 0x00000005b5187c11 */ /* 0x008fe4000f8e08ff */
[----:B------:R-:W-:Y:S02]  /*11b0*/  LEA R140, R180, UR5, 0x1 ;  /* 0x00000005b48c7c11 */ /* 0x000fe4000f8e08ff */
[----:B------:R-:W-:Y:S01]  /*11c0*/  LEA R144, R179, UR5, 0x1 ;  /* 0x00000005b3907c11 */ /* 0x000fe2000f8e08ff */
[----:B------:R-:W-:Y:S01]  /*11d0*/  LDSM.16.M88.4 R168, [R189] ;  /* 0x00000000bda8783b */ /* 0x000fe20000000200 */
[----:B------:R-:W-:-:S03]  /*11e0*/  LEA R60, R177, UR5, 0x1 ;  /* 0x00000005b13c7c11 */ /* 0x000fc6000f8e08ff */
[----:B------:R-:W1:Y:S04]  /*11f0*/  LDSM.16.M88.4 R152, [R24+0x8000] ;  /* 0x008000001898783b */ /* 0x000e680000000200 */
[----:B------:R-:W2:Y:S04]  /*1200*/  LDSM.16.M88.4 R44, [R24+0x8400] ;  /* 0x00840000182c783b */ /* 0x000ea80000000200 */
[----:B------:R-:W3:Y:S04]  /*1210*/  LDSM.16.M88.4 R40, [R24+0x8800] ;  /* 0x008800001828783b */ /* 0x000ee80000000200 */
[----:B------:R4:W5:Y:S04]  /*1220*/  LDSM.16.M88.4 R32, [R24+0x8c00] ;  /* 0x008c00001820783b */ /* 0x0009680000000200 */
[----:B------:R-:W3:Y:S04]  /*1230*/  LDSM.16.M88.4 R156, [R188] ;  /* 0x00000000bc9c783b */ /* 0x000ee80000000200 */
[----:B------:R-:W-:Y:S01]  /*1240*/  LDSM.16.M88.4 R28, [R187] ;  /* 0x00000000bb1c783b */ /* 0x000fe20000000200 */
[----:B----4-:R-:W-:-:S03]  /*1250*/  LEA R24, R178, UR5, 0x1 ;  /* 0x00000005b2187c11 */ /* 0x010fc6000f8e08ff */
[----:B------:R-:W4:Y:S04]  /*1260*/  LDSM.16.M88.4 R140, [R140+0x8000] ;  /* 0x008000008c8c783b */ /* 0x000f280000000200 */
[----:B------:R-:W4:Y:S04]  /*1270*/  LDSM.16.M88.4 R144, [R144+0x8000] ;  /* 0x008000009090783b */ /* 0x000f280000000200 */
[----:B------:R-:W4:Y:S04]  /*1280*/  LDSM.16.M88.4 R24, [R24+0x8000] ;  /* 0x008000001818783b */ /* 0x000f280000000200 */
[----:B------:R-:W4:Y:S01]  /*1290*/  LDSM.16.M88.4 R60, [R60+0x8000] ;  /* 0x008000003c3c783b */ /* 0x000f220000000200 */
[C---:B-1----:R-:W-:Y:S03]  /*12a0*/  HMMA.16816.F32 R160, R168.reuse, R152, RZ ;  /* 0x00000098a8a0723c */ /* 0x042fe600000018ff */
[----:B------:R-:W1:Y:S04]  /*12b0*/  LDSM.16.M88.4 R128, [R186] ;  /* 0x00000000ba80783b */ /* 0x000e680000000200 */
[----:B------:R-:W1:Y:S01]  /*12c0*/  LDSM.16.M88.4 R56, [R185] ;  /* 0x00000000b938783b */ /* 0x000e620000000200 */
[C---:B--2---:R-:W-:Y:S03]  /*12d0*/  HMMA.16816.F32 R36, R168.reuse, R44, RZ ;  /* 0x0000002ca824723c */ /* 0x044fe600000018ff */
[----:B------:R-:W2:Y:S05]  /*12e0*/  LDSM.16.M88.4 R148, [R184] ;  /* 0x00000000b894783b */ /* 0x000eaa0000000200 */
[C---:B---3--:R-:W-:Y:S08]  /*12f0*/  HMMA.16816.F32 R136, R168.reuse, R40, RZ ;  /* 0x00000028a888723c */ /* 0x048ff000000018ff */
[----:B-----5:R-:W-:Y:S08]  /*1300*/  HMMA.16816.F32 R168, R168, R32, RZ ;  /* 0x00000020a8a8723c */ /* 0x020ff000000018ff */
[C---:B------:R-:W-:Y:S08]  /*1310*/  HMMA.16816.F32 R160, R156.reuse, R154, R160 ;  /* 0x0000009a9ca0723c */ /* 0x040ff000000018a0 */
[C---:B------:R-:W-:Y:S08]  /*1320*/  HMMA.16816.F32 R36, R156.reuse, R46, R36 ;  /* 0x0000002e9c24723c */ /* 0x040ff00000001824 */
[C---:B------:R-:W-:Y:S08]  /*1330*/  HMMA.16816.F32 R136, R156.reuse, R42, R136 ;  /* 0x0000002a9c88723c */ /* 0x040ff00000001888 */
[----:B------:R-:W-:Y:S08]  /*1340*/  HMMA.16816.F32 R156, R156, R34, R168 ;  /* 0x000000229c9c723c */ /* 0x000ff000000018a8 */
[C---:B----4-:R-:W-:Y:S08]  /*1350*/  HMMA.16816.F32 R160, R28.reuse, R140, R160 ;  /* 0x0000008c1ca0723c */ /* 0x050ff000000018a0 */
[C---:B------:R-:W-:Y:S08]  /*1360*/  HMMA.16816.F32 R36, R28.reuse, R144, R36 ;  /* 0x000000901c24723c */ /* 0x040ff00000001824 */
[C---:B------:R-:W-:Y:S08]  /*1370*/  HMMA.16816.F32 R136, R28.reuse, R24, R136 ;  /* 0x000000181c88723c */ /* 0x040ff00000001888 */
[----:B------:R-:W-:Y:S08]  /*1380*/  HMMA.16816.F32 R156, R28, R60, R156 ;  /* 0x0000003c1c9c723c */ /* 0x000ff0000000189c */
[----:B-1----:R-:W-:Y:S01]  /*1390*/  HMMA.16816.F32 R28, R128, R142, R160 ;  /* 0x0000008e801c723c */ /* 0x002fe200000018a0 */
[----:B------:R-:W1:Y:S07]  /*13a0*/  LDSM.16.M88.4 R160, [R183] ;  /* 0x00000000b7a0783b */ /* 0x000e6e0000000200 */
[----:B------:R-:W-:Y:S08]  /*13b0*/  HMMA.16816.F32 R164, R56, R152, RZ ;  /* 0x0000009838a4723c */ /* 0x000ff000000018ff */
[----:B------:R-:W-:Y:S08]  /*13c0*/  HMMA.16816.F32 R36, R128, R146, R36 ;  /* 0x000000928024723c */ /* 0x000ff00000001824 */
[C---:B------:R-:W-:Y:S08]  /*13d0*/  HMMA.16816.F32 R48, R56.reuse, R44, RZ ;  /* 0x0000002c3830723c */ /* 0x040ff000000018ff */
[----:B------:R-:W-:Y:S08]  /*13e0*/  HMMA.16816.F32 R52, R56, R40, RZ ;  /* 0x000000283834723c */ /* 0x000ff000000018ff */
[C---:B------:R-:W-:Y:S08]  /*13f0*/  HMMA.16816.F32 R136, R128.reuse, R26, R136 ;  /* 0x0000001a8088723c */ /* 0x040ff00000001888 */
[----:B------:R-:W-:Y:S08]  /*1400*/  HMMA.16816.F32 R128, R128, R62, R156 ;  /* 0x0000003e8080723c */ /* 0x000ff0000000189c */
[----:B------:R-:W-:Y:S07]  /*1410*/  HMMA.16816.F32 R56, R56, R32, RZ ;  /* 0x000000203838723c */ /* 0x000fee00000018ff */
[----:B------:R-:W-:Y:S01]  /*1420*/  FMNMX R33, R28, R29, !PT ;  /* 0x0000001d1c217209 */ /* 0x000fe20007800000 */
[----:B--2---:R-:W-:Y:S03]  /*1430*/  HMMA.16816.F32 R152, R148, R154, R164 ;  /* 0x0000009a9498723c */ /* 0x004fe600000018a4 */
[----:B------:R-:W-:-:S04]  /*1440*/  FMNMX R32, R36, R33, !PT ;  /* 0x0000002124207209 */ /* 0x000fc80007800000 */
[----:B------:R-:W-:Y:S01]  /*1450*/  FMNMX R33, R37, R32, !PT ;  /* 0x0000002025217209 */ /* 0x000fe20007800000 */
[----:B------:R-:W-:Y:S03]  /*1460*/  HMMA.16816.F32 R48, R148, R46, R48 ;  /* 0x0000002e9430723c */ /* 0x000fe60000001830 */
[----:B------:R-:W-:-:S04]  /*1470*/  FMNMX R32, R136, R33, !PT ;  /* 0x0000002188207209 */ /* 0x000fc80007800000 */
[----:B------:R-:W-:Y:S01]  /*1480*/  FMNMX R33, R137, R32, !PT ;  /* 0x0000002089217209 */ /* 0x000fe20007800000 */
[----:B------:R-:W-:Y:S01]  /*1490*/  HMMA.16816.F32 R52, R148, R42, R52 ;  /* 0x0000002a9434723c */ /* 0x000fe20000001834 */
[----:B------:R-:W-:Y:S02]  /*14a0*/  LDSM.16.M88.4 R40, [R182] ;  /* 0x00000000b628783b */ /* 0x000fe40000000200 */
[----:B------:R-:W-:-:S04]  /*14b0*/  FMNMX R44, R128, R33, !PT ;  /* 0x00000021802c7209 */ /* 0x000fc80007800000 */
[----:B------:R-:W-:Y:S01]  /*14c0*/  FMNMX R44, R129, R44, !PT ;  /* 0x0000002c812c7209 */ /* 0x000fe20007800000 */
[----:B------:R-:W-:Y:S04]  /*14d0*/  HMMA.16816.F32 R56, R148, R34, R56 ;  /* 0x000000229438723c */ /* 0x000fe80000001838 */
[----:B------:R-:W2:Y:S04]  /*14e0*/  SHFL.BFLY PT, R45, R44, 0x2, 0x1f ;  /* 0x0c401f002c2d7f89 */ /* 0x000ea800000e0000 */
[C---:B-1----:R-:W-:Y:S08]  /*14f0*/  HMMA.16816.F32 R32, R160.reuse, R140, R152 ;  /* 0x0000008ca020723c */ /* 0x042ff00000001898 */
[C---:B------:R-:W-:Y:S08]  /*1500*/  HMMA.16816.F32 R48, R160.reuse, R144, R48 ;  /* 0x00000090a030723c */ /* 0x040ff00000001830 */
[----:B------:R-:W-:Y:S01]  /*1510*/  HMMA.16816.F32 R52, R160, R24, R52 ;  /* 0x00000018a034723c */ /* 0x000fe20000001834 */
[----:B--2---:R-:W-:-:S06]  /*1520*/  FMNMX R45, R44, R45, !PT ;  /* 0x0000002d2c2d7209 */ /* 0x004fcc0007800000 */
[----:B------:R-:W-:Y:S01]  /*1530*/  FMNMX R25, R30, R31, !PT ;  /* 0x0000001f1e197209 */ /* 0x000fe20007800000 */
[----:B------:R-:W-:Y:S01]  /*1540*/  HMMA.16816.F32 R56, R160, R60, R56 ;  /* 0x0000003ca038723c */ /* 0x000fe20000001838 */
[----:B------:R-:W1:Y:S02]  /*1550*/  SHFL.BFLY PT, R46, R45, 0x1, 0x1f ;  /* 0x0c201f002d2e7f89 */ /* 0x000e6400000e0000 */
[----:B------:R-:W-:-:S04]  /*1560*/  FMNMX R24, R38, R25, !PT ;  /* 0x0000001926187209 */ /* 0x000fc80007800000 */
[----:B------:R-:W-:Y:S01]  /*1570*/  FMNMX R25, R39, R24, !PT ;  /* 0x0000001827197209 */ /* 0x000fe20007800000 */
[----:B------:R-:W-:Y:S03]  /*1580*/  HMMA.16816.F32 R32, R40, R142, R32 ;  /* 0x0000008e2820723c */ /* 0x000fe60000001820 */
[----:B------:R-:W-:-:S04]  /*1590*/  FMNMX R24, R138, R25, !PT ;  /* 0x000000198a187209 */ /* 0x000fc80007800000 */
[----:B------:R-:W-:Y:S01]  /*15a0*/  FMNMX R25, R139, R24, !PT ;  /* 0x000000188b197209 */ /* 0x000fe20007800000 */
[----:B------:R-:W-:Y:S03]  /*15b0*/  HMMA.16816.F32 R144, R40, R146, R48 ;  /* 0x000000922890723c */ /* 0x000fe60000001830 */
[----:B------:R-:W-:-:S04]  /*15c0*/  FMNMX R44, R130, R25, !PT ;  /* 0x00000019822c7209 */ /* 0x000fc80007800000 */
[----:B------:R-:W-:Y:S01]  /*15d0*/  FMNMX R44, R131, R44, !PT ;  /* 0x0000002c832c7209 */ /* 0x000fe20007800000 */
[----:B------:R-:W-:Y:S01]  /*15e0*/  HMMA.16816.F32 R24, R40, R26, R52 ;  /* 0x0000001a2818723c */ /* 0x000fe20000001834 */
[----:B------:R-:W-:-:S03]  /*15f0*/  LEA R48, R174, UR5, 0x1 ;  /* 0x00000005ae307c11 */ /* 0x000fc6000f8e08ff */
[----:B------:R-:W2:Y:S03]  /*1600*/  SHFL.BFLY PT, R47, R44, 0x2, 0x1f ;  /* 0x0c401f002c2f7f89 */ /* 0x000ea600000e0000 */
[----:B------:R-:W-:Y:S01]  /*1610*/  LEA R52, R175, UR5, 0x1 ;  /* 0x00000005af347c11 */ /* 0x000fe2000f8e08ff */
[----:B------:R-:W-:Y:S01]  /*1620*/  HMMA.16816.F32 R60, R40, R62, R56 ;  /* 0x0000003e283c723c */ /* 0x000fe20000001838 */
[----:B------:R-:W-:Y:S04]  /*1630*/  LDSM.16.MT88.4 R48, [R48+0xa000] ;  /* 0x00a000003030783b */ /* 0x000fe80000004200 */
[----:B------:R-:W-:Y:S02]  /*1640*/  LDSM.16.MT88.4 R52, [R52+0xa000] ;  /* 0x00a000003434783b */ /* 0x000fe40000004200 */
[----:B------:R-:W-:-:S02]  /*1650*/  FMNMX R41, R32, R33, !PT ;  /* 0x0000002120297209 */ /* 0x000fc40007800000 */
[----:B-1----:R-:W-:Y:S02]  /*1660*/  FMNMX R43, R45, R46, !PT ;  /* 0x0000002e2d2b7209 */ /* 0x002fe40007800000 */
[----:B------:R-:W-:Y:S02]  /*1670*/  FMNMX R40, R144, R41, !PT ;  /* 0x0000002990287209 */ /* 0x000fe40007800000 */
[----:B------:R-:W-:Y:S01]  /*1680*/  LEA R56, R176, UR5, 0x1 ;  /* 0x00000005b0387c11 */ /* 0x000fe2000f8e08ff */
[----:B------:R-:W-:Y:S01]  /*1690*/  FMUL R149, R194, R43 ;  /* 0x0000002bc2957220 */ /* 0x000fe20000400000 */
[----:B------:R-:W-:-:S04]  /*16a0*/  FMNMX R41, R145, R40, !PT ;  /* 0x0000002891297209 */ /* 0x000fc80007800000 */
[----:B------:R-:W-:Y:S01]  /*16b0*/  FMNMX R40, R24, R41, !PT ;  /* 0x0000002918287209 */ /* 0x000fe20007800000 */
[----:B------:R-:W-:Y:S01]  /*16c0*/  LDSM.16.MT88.4 R56, [R56+0xa000] ;  /* 0x00a000003838783b */ /* 0x000fe20000004200 */
[----:B------:R-:W-:Y:S02]  /*16d0*/  FMNMX R41, R34, R35, !PT ;  /* 0x0000002322297209 */ /* 0x000fe40007800000 */
[----:B------:R-:W-:Y:S02]  /*16e0*/  FMNMX R43, R25, R40, !PT ;  /* 0x00000028192b7209 */ /* 0x000fe40007800000 */
[----:B------:R-:W-:Y:S02]  /*16f0*/  FMNMX R40, R146, R41, !PT ;  /* 0x0000002992287209 */ /* 0x000fe40007800000 */
[----:B------:R-:W-:Y:S02]  /*1700*/  FMNMX R149, R149, R200, !PT ;  /* 0x000000c895957209 */ /* 0x000fe40007800000 */
[----:B------:R-:W-:-:S02]  /*1710*/  FMNMX R41, R147, R40, !PT ;  /* 0x0000002893297209 */ /* 0x000fc40007800000 */
[----:B------:R-:W-:Y:S01]  /*1720*/  FMNMX R42, R60, R43, !PT ;  /* 0x0000002b3c2a7209 */ /* 0x000fe20007800000 */
[--C-:B------:R-:W-:Y:S01]  /*1730*/  FFMA R148, R194, R28, -R149.reuse ;  /* 0x0000001cc2947223 */ /* 0x100fe20000000895 */
[----:B------:R-:W-:Y:S01]  /*1740*/  FMNMX R28, R26, R41, !PT ;  /* 0x000000291a1c7209 */ /* 0x000fe20007800000 */
[C-C-:B------:R-:W-:Y:S01]  /*1750*/  FFMA R151, R194.reuse, R29, -R149.reuse ;  /* 0x0000001dc2977223 */ /* 0x140fe20000000895 */
[----:B------:R-:W-:Y:S01]  /*1760*/  FMNMX R42, R61, R42, !PT ;  /* 0x0000002a3d2a7209 */ /* 0x000fe20007800000 */
[C-C-:B------:R-:W-:Y:S01]  /*1770*/  FFMA R150, R194.reuse, R36, -R149.reuse ;  /* 0x00000024c2967223 */ /* 0x140fe20000000895 */
[----:B------:R-:W-:Y:S01]  /*1780*/  FMNMX R29, R27, R28, !PT ;  /* 0x0000001c1b1d7209 */ /* 0x000fe20007800000 */
[--C-:B------:R-:W-:Y:S01]  /*1790*/  FFMA R159, R194, R137, -R149.reuse ;  /* 0x00000089c29f7223 */ /* 0x100fe20000000895 */
[----:B--2---:R-:W-:Y:S01]  /*17a0*/  FMNMX R47, R44, R47, !PT ;  /* 0x0000002f2c2f7209 */ /* 0x004fe20007800000 */
[----:B------:R-:W1:Y:S01]  /*17b0*/  SHFL.BFLY PT, R41, R42, 0x2, 0x1f ;  /* 0x0c401f002a297f89 */ /* 0x000e6200000e0000 */
[----:B------:R-:W-:Y:S01]  /*17c0*/  FMNMX R28, R62, R29, !PT ;  /* 0x0000001d3e1c7209 */ /* 0x000fe20007800000 */
[C-C-:B------:R-:W-:Y:S01]  /*17d0*/  FFMA R153, R194.reuse, R37, -R149.reuse ;  /* 0x00000025c2997223 */ /* 0x140fe20000000895 */
[----:B------:R-:W-:Y:S01]  /*17e0*/  LEA R44, R173, UR5, 0x1 ;  /* 0x00000005ad2c7c11 */ /* 0x000fe2000f8e08ff */
[----:B------:R-:W2:Y:S01]  /*17f0*/  SHFL.BFLY PT, R40, R47, 0x1, 0x1f ;  /* 0x0c201f002f287f89 */ /* 0x000ea200000e0000 */
[----:B------:R-:W-:Y:S01]  /*1800*/  FMNMX R28, R63, R28, !PT ;  /* 0x0000001c3f1c7209 */ /* 0x000fe20007800000 */
[C-C-:B------:R-:W-:Y:S01]  /*1810*/  FFMA R152, R194.reuse, R136, -R149.reuse ;  /* 0x00000088c2987223 */ /* 0x140fe20000000895 */
[----:B------:R-:W-:Y:S01]  /*1820*/  MUFU.EX2 R148, R148 ;  /* 0x0000009400947308 */ /* 0x000fe20000000800 */
[----:B------:R-:W-:Y:S01]  /*1830*/  FADD R136, -R149, R200 ;  /* 0x000000c895887221 */ /* 0x000fe20000000100 */
[----:B------:R-:W-:Y:S01]  /*1840*/  MOV R200, R149 ;  /* 0x0000009500c87202 */ /* 0x000fe20000000f00 */
[----:B------:R-:W3:Y:S01]  /*1850*/  SHFL.BFLY PT, R29, R28, 0x2, 0x1f ;  /* 0x0c401f001c1d7f89 */ /* 0x000ee200000e0000 */
[----:B------:R-:W-:-:S02]  /*1860*/  FFMA R164, R194, R128, -R149 ;  /* 0x00000080c2a47223 */ /* 0x000fc40000000895 */
[----:B------:R-:W-:Y:S02]  /*1870*/  FFMA R129, R194, R129, -R149 ;  /* 0x00000081c2817223 */ /* 0x000fe40000000895 */
[----:B------:R-:W4:Y:S08]  /*1880*/  MUFU.EX2 R151, R151 ;  /* 0x0000009700977308 */ /* 0x000f300000000800 */
[----:B------:R-:W-:Y:S01]  /*1890*/  MUFU.EX2 R150, R150 ;  /* 0x0000009600967308 */ /* 0x000fe20000000800 */
[----:B-1----:R-:W-:-:S02]  /*18a0*/  FMNMX R41, R42, R41, !PT ;  /* 0x000000292a297209 */ /* 0x002fc40007800000 */
[----:B--2---:R-:W-:-:S03]  /*18b0*/  FMNMX R47, R47, R40, !PT ;  /* 0x000000282f2f7209 */ /* 0x004fc60007800000 */
[----:B------:R-:W1:Y:S01]  /*18c0*/  SHFL.BFLY PT, R36, R41, 0x1, 0x1f ;  /* 0x0c201f0029247f89 */ /* 0x000e6200000e0000 */
[----:B------:R-:W-:Y:S01]  /*18d0*/  LEA R40, R172, UR5, 0x1 ;  /* 0x00000005ac287c11 */ /* 0x000fe2000f8e08ff */
[----:B------:R-:W2:Y:S01]  /*18e0*/  MUFU.EX2 R153, R153 ;  /* 0x0000009900997308 */ /* 0x000ea20000000800 */
[----:B----4-:R-:W-:Y:S01]  /*18f0*/  F2FP.PACK_AB R140, R151, R148 ;  /* 0x00000094978c723e */ /* 0x010fe200000000ff */
[----:B------:R-:W-:Y:S01]  /*1900*/  FMUL R47, R194, R47 ;  /* 0x0000002fc22f7220 */ /* 0x000fe20000400000 */
[----:B---3--:R-:W-:Y:S01]  /*1910*/  FMNMX R29, R28, R29, !PT ;  /* 0x0000001d1c1d7209 */ /* 0x008fe20007800000 */
[----:B------:R-:W-:-:S03]  /*1920*/  FADD R151, R148, R151 ;  /* 0x0000009794977221 */ /* 0x000fc60000000000 */
[----:B------:R-:W-:Y:S01]  /*1930*/  FMNMX R137, R47, R198, !PT ;  /* 0x000000c62f897209 */ /* 0x000fe20007800000 */
[----:B------:R-:W3:Y:S01]  /*1940*/  SHFL.BFLY PT, R28, R29, 0x1, 0x1f ;  /* 0x0c201f001d1c7f89 */ /* 0x000ee200000e0000 */
[----:B------:R-:W4:Y:S03]  /*1950*/  MUFU.EX2 R136, R136 ;  /* 0x0000008800887308 */ /* 0x000f260000000800 */
[C-C-:B------:R-:W-:Y:S01]  /*1960*/  FFMA R154, R194.reuse, R30, -R137.reuse ;  /* 0x0000001ec29a7223 */ /* 0x140fe20000000889 */
[----:B------:R-:W5:Y:S01]  /*1970*/  LDSM.16.MT88.4 R44, [R44+0xa000] ;  /* 0x00a000002c2c783b */ /* 0x000f620000004200 */
[C-C-:B------:R-:W-:Y:S02]  /*1980*/  FFMA R161, R194.reuse, R31, -R137.reuse ;  /* 0x0000001fc2a17223 */ /* 0x140fe40000000889 */
[C-C-:B------:R-:W-:Y:S01]  /*1990*/  FFMA R156, R194.reuse, R38, -R137.reuse ;  /* 0x00000026c29c7223 */ /* 0x140fe20000000889 */
[----:B--2---:R-:W-:Y:S01]  /*19a0*/  F2FP.PACK_AB R142, R153, R150 ;  /* 0x00000096998e723e */ /* 0x004fe200000000ff */
[C-C-:B------:R-:W-:Y:S01]  /*19b0*/  FFMA R163, R194.reuse, R39, -R137.reuse ;  /* 0x00000027c2a37223 */ /* 0x140fe20000000889 */
[----:B------:R-:W-:Y:S01]  /*19c0*/  MUFU.EX2 R154, R154 ;  /* 0x0000009a009a7308 */ /* 0x000fe20000000800 */
[----:B------:R-:W-:Y:S01]  /*19d0*/  FADD R157, -R137, R198 ;  /* 0x000000c6899d7221 */ /* 0x000fe20000000100 */
[----:B------:R-:W-:Y:S01]  /*19e0*/  MOV R198, R137 ;  /* 0x0000008900c67202 */ /* 0x000fe20000000f00 */
[C-C-:B------:R-:W-:Y:S01]  /*19f0*/  FFMA R138, R194.reuse, R138, -R137.reuse ;  /* 0x0000008ac28a7223 */ /* 0x140fe20000000889 */
[----:B-1----:R-:W-:Y:S01]  /*1a00*/  FMNMX R41, R41, R36, !PT ;  /* 0x0000002429297209 */ /* 0x002fe20007800000 */
[----:B------:R-:W-:Y:S01]  /*1a10*/  FFMA R139, R194, R139, -R137 ;  /* 0x0000008bc28b7223 */ /* 0x000fe20000000889 */
[----:B------:R-:W-:Y:S01]  /*1a20*/  LEA R36, R135, UR5, 0x1 ;  /* 0x0000000587247c11 */ /* 0x000fe2000f8e08ff */
[----:B----4-:R-:W-:Y:S01]  /*1a30*/  FMUL R124, R136, R124 ;  /* 0x0000007c887c7220 */ /* 0x010fe20000400000 */
[----:B------:R-:W1:Y:S01]  /*1a40*/  MUFU.EX2 R161, R161 ;  /* 0x000000a100a17308 */ /* 0x000e620000000800 */
[----:B------:R-:W-:-:S02]  /*1a50*/  FMUL R30, R194, R41 ;  /* 0x00000029c21e7220 */ /* 0x000fc40000400000 */
[----:B------:R-:W2:Y:S01]  /*1a60*/  LDSM.16.MT88.4 R40, [R40+0xa000] ;  /* 0x00a000002828783b */ /* 0x000ea20000004200 */
[C---:B------:R-:W-:Y:S01]  /*1a70*/  FMUL R125, R136.reuse, R125 ;  /* 0x0000007d887d7220 */ /* 0x040fe20000400000 */
[----:B---3--:R-:W-:Y:S01]  /*1a80*/  FMNMX R29, R29, R28, !PT ;  /* 0x0000001c1d1d7209 */ /* 0x008fe20007800000 */
[----:B------:R-:W-:Y:S01]  /*1a90*/  FMUL R120, R136, R120 ;  /* 0x0000007888787220 */ /* 0x000fe20000400000 */
[----:B------:R-:W-:Y:S01]  /*1aa0*/  FMNMX R155, R30, R197, !PT ;  /* 0x000000c51e9b7209 */ /* 0x000fe20007800000 */
[----:B------:R-:W3:Y:S01]  /*1ab0*/  LDSM.16.MT88.4 R36, [R36+0xa000] ;  /* 0x00a000002424783b */ /* 0x000ee20000004200 */
[----:B------:R-:W-:Y:S01]  /*1ac0*/  LEA R28, R22, UR5, 0x1 ;  /* 0x00000005161c7c11 */ /* 0x000fe2000f8e08ff */
[C---:B------:R-:W-:Y:S01]  /*1ad0*/  FMUL R29, R194.reuse, R29 ;  /* 0x0000001dc21d7220 */ /* 0x040fe20000400000 */
[----:B------:R-:W-:Y:S01]  /*1ae0*/  MUFU.EX2 R156, R156 ;  /* 0x0000009c009c7308 */ /* 0x000fe20000000800 */
[C-C-:B------:R-:W-:Y:S01]  /*1af0*/  FFMA R158, R194.reuse, R32, -R155.reuse ;  /* 0x00000020c29e7223 */ /* 0x140fe2000000089b */
[----:B------:R-:W-:Y:S01]  /*1b00*/  LEA R32, R23, UR5, 0x1 ;  /* 0x0000000517207c11 */ /* 0x000fe2000f8e08ff */
[C-C-:B------:R-:W-:Y:S01]  /*1b10*/  FFMA R167, R194.reuse, R145, -R155.reuse ;  /* 0x00000091c2a77223 */ /* 0x140fe2000000089b */
[----:B------:R-:W-:Y:S01]  /*1b20*/  FMNMX R145, R29, R196, !PT ;  /* 0x000000c41d917209 */ /* 0x000fe20007800000 */
[C-C-:B------:R-:W-:Y:S01]  /*1b30*/  FFMA R165, R194.reuse, R33, -R155.reuse ;  /* 0x00000021c2a57223 */ /* 0x140fe2000000089b */
[----:B------:R-:W4:Y:S01]  /*1b40*/  LDSM.16.MT88.4 R28, [R28+0xa000] ;  /* 0x00a000001c1c783b */ /* 0x000f220000004200 */
[C---:B------:R-:W-:Y:S01]  /*1b50*/  FFMA R144, R194.reuse, R144, -R155 ;  /* 0x00000090c2907223 */ /* 0x040fe2000000089b */
[----:B------:R-:W5:Y:S01]  /*1b60*/  MUFU.EX2 R163, R163 ;  /* 0x000000a300a37308 */ /* 0x000f620000000800 */
[C-C-:B------:R-:W-:Y:S01]  /*1b70*/  FFMA R162, R194.reuse, R34, -R145.reuse ;  /* 0x00000022c2a27223 */ /* 0x140fe20000000891 */
[----:B-1----:R-:W-:Y:S01]  /*1b80*/  F2FP.PACK_AB R141, R161, R154 ;  /* 0x0000009aa18d723e */ /* 0x002fe200000000ff */
[----:B------:R-:W-:-:S02]  /*1b90*/  FFMA R169, R194, R35, -R145 ;  /* 0x00000023c2a97223 */ /* 0x000fc40000000891 */
[----:B------:R-:W1:Y:S01]  /*1ba0*/  LDSM.16.MT88.4 R32, [R32+0xa000] ;  /* 0x00a000002020783b */ /* 0x000e620000004200 */
[C---:B------:R-:W-:Y:S02]  /*1bb0*/  FFMA R171, R194.reuse, R147, -R145 ;  /* 0x00000093c2ab7223 */ /* 0x040fe40000000891 */
[----:B------:R-:W2:Y:S01]  /*1bc0*/  MUFU.EX2 R157, R157 ;  /* 0x0000009d009d7308 */ /* 0x000ea20000000800 */
[----:B------:R-:W-:Y:S01]  /*1bd0*/  FADD R160, -R155, R197 ;  /* 0x000000c59ba07221 */ /* 0x000fe20000000100 */
[----:B------:R-:W-:Y:S01]  /*1be0*/  MOV R197, R155 ;  /* 0x0000009b00c57202 */ /* 0x000fe20000000f00 */
[----:B------:R-:W-:Y:S02]  /*1bf0*/  FFMA R146, R194, R146, -R145 ;  /* 0x00000092c2927223 */ /* 0x000fe40000000891 */
[----:B------:R-:W-:Y:S01]  /*1c00*/  FADD R147, -R145, R196 ;  /* 0x000000c491937221 */ /* 0x000fe20000000100 */
[----:B------:R-:W-:Y:S01]  /*1c10*/  MOV R196, R145 ;  /* 0x0000009100c47202 */ /* 0x000fe20000000f00 */
[C---:B------:R-:W-:Y:S01]  /*1c20*/  FMUL R121, R136.reuse, R121 ;  /* 0x0000007988797220 */ /* 0x040fe20000400000 */
[----:B------:R-:W-:Y:S01]  /*1c30*/  MUFU.EX2 R158, R158 ;  /* 0x0000009e009e7308 */ /* 0x000fe20000000800 */
[----:B-----5:R-:W-:Y:S01]  /*1c40*/  F2FP.PACK_AB R143, R163, R156 ;  /* 0x0000009ca38f723e */ /* 0x020fe200000000ff */
[----:B------:R-:W-:-:S02]  /*1c50*/  FMUL R116, R136, R116 ;  /* 0x0000007488747220 */ /* 0x000fc40000400000 */
[C---:B------:R-:W-:Y:S02]  /*1c60*/  FMUL R117, R136.reuse, R117 ;  /* 0x0000007588757220 */ /* 0x040fe40000400000 */
[----:B------:R-:W-:Y:S02]  /*1c70*/  FMUL R112, R136, R112 ;  /* 0x0000007088707220 */ /* 0x000fe40000400000 */
[----:B------:R-:W-:Y:S01]  /*1c80*/  MUFU.EX2 R165, R165 ;  /* 0x000000a500a57308 */ /* 0x000fe20000000800 */
[C---:B--2---:R-:W-:Y:S02]  /*1c90*/  FMUL R126, R157.reuse, R126 ;  /* 0x0000007e9d7e7220 */ /* 0x044fe40000400000 */
[C---:B------:R-:W-:Y:S02]  /*1ca0*/  FMUL R127, R157.reuse, R127 ;  /* 0x0000007f9d7f7220 */ /* 0x040fe40000400000 */
[C---:B------:R-:W-:Y:S02]  /*1cb0*/  FMUL R122, R157.reuse, R122 ;  /* 0x0000007a9d7a7220 */ /* 0x040fe40000400000 */
[C---:B------:R-:W-:Y:S01]  /*1cc0*/  FMUL R123, R157.reuse, R123 ;  /* 0x0000007b9d7b7220 */ /* 0x040fe20000400000 */
[----:B------:R-:W-:Y:S01]  /*1cd0*/  MUFU.EX2 R144, R144 ;  /* 0x0000009000907308 */ /* 0x000fe20000000800 */
[C---:B------:R-:W-:Y:S01]  /*1ce0*/  FMUL R118, R157.reuse, R118 ;  /* 0x000000769d767220 */ /* 0x040fe20000400000 */
[----:B------:R-:W-:Y:S01]  /*1cf0*/  HMMA.16816.F32 R124, R140, R56, R124 ;  /* 0x000000388c7c723c */ /* 0x000fe2000000187c */
[----:B------:R-:W-:-:S02]  /*1d00*/  FMUL R119, R157, R119 ;  /* 0x000000779d777220 */ /* 0x000fc40000400000 */
[C---:B------:R-:W-:Y:S02]  /*1d10*/  FMUL R113, R136.reuse, R113 ;  /* 0x0000007188717220 */ /* 0x040fe40000400000 */
[C---:B------:R-:W-:Y:S01]  /*1d20*/  FMUL R114, R157.reuse, R114 ;  /* 0x000000729d727220 */ /* 0x040fe20000400000 */
[----:B------:R-:W-:Y:S01]  /*1d30*/  MUFU.EX2 R167, R167 ;  /* 0x000000a700a77308 */ /* 0x000fe20000000800 */
[C---:B------:R-:W-:Y:S01]  /*1d40*/  FMUL R115, R157.reuse, R115 ;  /* 0x000000739d737220 */ /* 0x040fe20000400000 */
[C---:B------:R-:W-:Y:S01]  /*1d50*/  HMMA.16816.F32 R120, R140.reuse, R52, R120 ;  /* 0x000000348c78723c */ /* 0x040fe20000001878 */
[C---:B------:R-:W-:Y:S02]  /*1d60*/  FMUL R108, R136.reuse, R108 ;  /* 0x0000006c886c7220 */ /* 0x040fe40000400000 */
[C---:B------:R-:W-:Y:S02]  /*1d70*/  FMUL R109, R136.reuse, R109 ;  /* 0x0000006d886d7220 */ /* 0x040fe40000400000 */
[C---:B------:R-:W-:Y:S01]  /*1d80*/  FMUL R110, R157.reuse, R110 ;  /* 0x0000006e9d6e7220 */ /* 0x040fe20000400000 */
[----:B------:R-:W2:Y:S01]  /*1d90*/  MUFU.EX2 R160, R160 ;  /* 0x000000a000a07308 */ /* 0x000ea20000000800 */
[----:B------:R-:W-:Y:S01]  /*1da0*/  FMUL R111, R157, R111 ;  /* 0x0000006f9d6f7220 */ /* 0x000fe20000400000 */
        /* <DEDUP_REMOVED lines=10> */
[----:B------:R-:W5:Y:S01]  /*1e50*/  MUFU.EX2 R169, R169 ;  /* 0x000000a900a97308 */ /* 0x000f620000000800 */
[----:B------:R-:W-:Y:S01]  /*1e60*/  FMUL R103, R157, R103 ;  /* 0x000000679d677220 */ /* 0x000fe20000400000 */
[----:B------:R-:W-:Y:S01]  /*1e70*/  HMMA.16816.F32 R108, R140, R40, R108 ;  /* 0x000000288c6c723c */ /* 0x000fe2000000186c */
[----:B------:R-:W-:-:S02]  /*1e80*/  FMUL R96, R136, R96 ;  /* 0x0000006088607220 */ /* 0x000fc40000400000 */
[----:B------:R-:W-:Y:S02]  /*1e90*/  FMUL R97, R136, R97 ;  /* 0x0000006188617220 */ /* 0x000fe40000400000 */
[C---:B------:R-:W-:Y:S01]  /*1ea0*/  FMUL R98, R157.reuse, R98 ;  /* 0x000000629d627220 */ /* 0x040fe20000400000 */
[----:B------:R-:W-:Y:S01]  /*1eb0*/  MUFU.EX2 R146, R146 ;  /* 0x0000009200927308 */ /* 0x000fe20000000800 */
[----:B------:R-:W-:Y:S01]  /*1ec0*/  FMUL R99, R157, R99 ;  /* 0x000000639d637220 */ /* 0x000fe20000400000 */
[C---:B---3--:R-:W-:Y:S01]  /*1ed0*/  HMMA.16816.F32 R104, R140.reuse, R36, R104 ;  /* 0x000000248c68723c */ /* 0x048fe20000001868 */
[C---:B--2---:R-:W-:Y:S02]  /*1ee0*/  FMUL R88, R160.reuse, R88 ;  /* 0x00000058a0587220 */ /* 0x044fe40000400000 */
[C---:B------:R-:W-:Y:S02]  /*1ef0*/  FMUL R89, R160.reuse, R89 ;  /* 0x00000059a0597220 */ /* 0x040fe40000400000 */
[C---:B------:R-:W-:Y:S01]  /*1f00*/  FMUL R84, R160.reuse, R84 ;  /* 0x00000054a0547220 */ /* 0x040fe20000400000 */
[----:B------:R-:W2:Y:S01]  /*1f10*/  MUFU.EX2 R171, R171 ;  /* 0x000000ab00ab7308 */ /* 0x000ea20000000800 */
[----:B------:R-:W-:Y:S01]  /*1f20*/  FMUL R85, R160, R85 ;  /* 0x00000055a0557220 */ /* 0x000fe20000400000 */
[----:B----4-:R-:W-:Y:S01]  /*1f30*/  HMMA.16816.F32 R100, R140, R28, R100 ;  /* 0x0000001c8c64723c */ /* 0x010fe20000001864 */
[----:B------:R-:W-:-:S02]  /*1f40*/  FFMA R24, R194, R24, -R155 ;  /* 0x00000018c2187223 */ /* 0x000fc4000000089b */
[C---:B------:R-:W-:Y:S02]  /*1f50*/  FFMA R26, R194.reuse, R26, -R145 ;  /* 0x0000001ac21a7223 */ /* 0x040fe40000000891 */
[C---:B------:R-:W-:Y:S01]  /*1f60*/  FFMA R25, R194.reuse, R25, -R155 ;  /* 0x00000019c2197223 */ /* 0x040fe2000000089b */
[----:B------:R-:W3:Y:S01]  /*1f70*/  MUFU.EX2 R147, R147 ;  /* 0x0000009300937308 */ /* 0x000ee20000000800 */
[----:B------:R-:W-:Y:S01]  /*1f80*/  FFMA R27, R194, R27, -R145 ;  /* 0x0000001bc21b7223 */ /* 0x000fe20000000891 */
[----:B-1----:R-:W-:Y:S01]  /*1f90*/  HMMA.16816.F32 R96, R140, R32, R96 ;  /* 0x000000208c60723c */ /* 0x002fe20000001860 */
[C---:B------:R-:W-:Y:S02]  /*1fa0*/  FMUL R92, R160.reuse, R92 ;  /* 0x0000005ca05c7220 */ /* 0x040fe40000400000 */
[C---:B------:R-:W-:Y:S02]  /*1fb0*/  FMUL R93, R160.reuse, R93 ;  /* 0x0000005da05d7220 */ /* 0x040fe40000400000 */
[C---:B------:R-:W-:Y:S01]  /*1fc0*/  FMUL R80, R160.reuse, R80 ;  /* 0x00000050a0507220 */ /* 0x040fe20000400000 */
[----:B------:R-:W-:Y:S01]  /*1fd0*/  MUFU.EX2 R152, R152 ;  /* 0x0000009800987308 */ /* 0x000fe20000000800 */
[----:B------:R-:W-:Y:S01]  /*1fe0*/  F2FP.PACK_AB R140, R165, R158 ;  /* 0x0000009ea58c723e */ /* 0x000fe200000000ff */
[C---:B------:R-:W-:Y:S01]  /*1ff0*/  FMUL R81, R160.reuse, R81 ;  /* 0x00000051a0517220 */ /* 0x040fe20000400000 */
[----:B-----5:R-:W-:Y:S01]  /*2000*/  F2FP.PACK_AB R141, R169, R162 ;  /* 0x000000a2a98d723e */ /* 0x020fe200000000ff */
[C---:B------:R-:W-:Y:S01]  /*2010*/  FMUL R76, R160.reuse, R76 ;  /* 0x0000004ca04c7220 */ /* 0x040fe20000400000 */
[----:B------:R-:W-:Y:S01]  /*2020*/  F2FP.PACK_AB R142, R167, R144 ;  /* 0x00000090a78e723e */ /* 0x000fe200000000ff */
[----:B------:R-:W-:Y:S01]  /*2030*/  FMUL R77, R160, R77 ;  /* 0x0000004da04d7220 */ /* 0x000fe20000400000 */
[----:B--2---:R-:W-:Y:S01]  /*2040*/  F2FP.PACK_AB R143, R171, R146 ;  /* 0x00000092ab8f723e */ /* 0x004fe200000000ff */
[C---:B---3--:R-:W-:Y:S01]  /*2050*/  FMUL R90, R147.reuse, R90 ;  /* 0x0000005a935a7220 */ /* 0x048fe20000400000 */
[----:B------:R-:W1:Y:S01]  /*2060*/  MUFU.EX2 R159, R159 ;  /* 0x0000009f009f7308 */ /* 0x000e620000000800 */
[----:B------:R-:W-:-:S02]  /*2070*/  FMUL R91, R147, R91 ;  /* 0x0000005b935b7220 */ /* 0x000fc40000400000 */
[C---:B------:R-:W-:Y:S02]  /*2080*/  FMUL R86, R147.reuse, R86 ;  /* 0x0000005693567220 */ /* 0x040fe40000400000 */
[C---:B------:R-:W-:Y:S02]  /*2090*/  FMUL R87, R147.reuse, R87 ;  /* 0x0000005793577220 */ /* 0x040fe40000400000 */
[C---:B------:R-:W-:Y:S01]  /*20a0*/  FMUL R94, R147.reuse, R94 ;  /* 0x0000005e935e7220 */ /* 0x040fe20000400000 */
[----:B------:R-:W-:Y:S01]  /*20b0*/  HMMA.16816.F32 R88, R140, R52, R88 ;  /* 0x000000348c58723c */ /* 0x000fe20000001858 */
[C---:B------:R-:W-:Y:S01]  /*20c0*/  FMUL R95, R147.reuse, R95 ;  /* 0x0000005f935f7220 */ /* 0x040fe20000400000 */
[----:B------:R-:W-:Y:S01]  /*20d0*/  MUFU.EX2 R52, R138 ;  /* 0x0000008a00347308 */ /* 0x000fe20000000800 */
[C---:B------:R-:W-:Y:S02]  /*20e0*/  FMUL R82, R147.reuse, R82 ;  /* 0x0000005293527220 */ /* 0x040fe40000400000 */
[----:B------:R-:W-:-:S02]  /*20f0*/  FMUL R83, R147, R83 ;  /* 0x0000005393537220 */ /* 0x000fc40000400000 */
[C---:B------:R-:W-:Y:S01]  /*2100*/  FMUL R78, R147.reuse, R78 ;  /* 0x0000004e934e7220 */ /* 0x040fe20000400000 */
[C---:B------:R-:W-:Y:S01]  /*2110*/  HMMA.16816.F32 R84, R140.reuse, R48, R84 ;  /* 0x000000308c54723c */ /* 0x040fe20000001854 */
[----:B------:R-:W-:Y:S01]  /*2120*/  FMUL R79, R147, R79 ;  /* 0x0000004f934f7220 */ /* 0x000fe20000400000 */
[----:B------:R-:W-:Y:S01]  /*2130*/  MUFU.EX2 R49, R139 ;  /* 0x0000008b00317308 */ /* 0x000fe20000000800 */
[C---:B------:R-:W-:Y:S01]  /*2140*/  FFMA R60, R194.reuse, R60, -R155 ;  /* 0x0000003cc23c7223 */ /* 0x040fe2000000089b */
[----:B-1----:R-:W-:Y:S01]  /*2150*/  F2FP.PACK_AB R128, R159, R152 ;  /* 0x000000989f80723e */ /* 0x002fe200000000ff */
[C---:B------:R-:W-:Y:S02]  /*2160*/  FFMA R62, R194.reuse, R62, -R145 ;  /* 0x0000003ec23e7223 */ /* 0x040fe40000000891 */
[C-C-:B------:R-:W-:Y:S01]  /*2170*/  FFMA R130, R194.reuse, R130, -R137.reuse ;  /* 0x00000082c2827223 */ /* 0x140fe20000000889 */
[----:B------:R-:W-:Y:S01]  /*2180*/  HMMA.16816.F32 R92, R140, R56, R92 ;  /* 0x000000388c5c723c */ /* 0x000fe2000000185c */
[----:B------:R-:W-:Y:S01]  /*2190*/  FFMA R131, R194, R131, -R137 ;  /* 0x00000083c2837223 */ /* 0x000fe20000000889 */
[----:B------:R-:W1:Y:S01]  /*21a0*/  MUFU.EX2 R24, R24 ;  /* 0x0000001800187308 */ /* 0x000e620000000800 */
[----:B------:R-:W-:-:S02]  /*21b0*/  FADD R161, R154, R161 ;  /* 0x000000a19aa17221 */ /* 0x000fc40000000000 */
[----:B------:R-:W-:Y:S02]  /*21c0*/  FADD R165, R158, R165 ;  /* 0x000000a59ea57221 */ /* 0x000fe40000000000 */
[----:B------:R-:W-:Y:S01]  /*21d0*/  FADD R169, R162, R169 ;  /* 0x000000a9a2a97221 */ /* 0x000fe20000000000 */
[C---:B------:R-:W-:Y:S01]  /*21e0*/  HMMA.16816.F32 R80, R140.reuse, R44, R80 ;  /* 0x0000002c8c50723c */ /* 0x040fe20000001850 */
[C---:B------:R-:W-:Y:S01]  /*21f0*/  FFMA R61, R194.reuse, R61, -R155 ;  /* 0x0000003dc23d7223 */ /* 0x040fe2000000089b */
[----:B------:R-:W-:Y:S01]  /*2200*/  MUFU.EX2 R26, R26 ;  /* 0x0000001a001a7308 */ /* 0x000fe20000000800 */
[----:B------:R-:W-:Y:S02]  /*2210*/  FFMA R63, R194, R63, -R145 ;  /* 0x0000003fc23f7223 */ /* 0x000fe40000000891 */
[C---:B------:R-:W-:Y:S02]  /*2220*/  FMUL R68, R160.reuse, R68 ;  /* 0x00000044a0447220 */ /* 0x040fe40000400000 */
[C---:B------:R-:W-:Y:S01]  /*2230*/  FMUL R69, R160.reuse, R69 ;  /* 0x00000045a0457220 */ /* 0x040fe20000400000 */
[----:B------:R-:W-:Y:S01]  /*2240*/  HMMA.16816.F32 R76, R140, R40, R76 ;  /* 0x000000288c4c723c */ /* 0x000fe2000000184c */
[C---:B------:R-:W-:Y:S01]  /*2250*/  FMUL R70, R147.reuse, R70 ;  /* 0x0000004693467220 */ /* 0x040fe20000400000 */
[----:B------:R-:W2:Y:S01]  /*2260*/  MUFU.EX2 R25, R25 ;  /* 0x0000001900197308 */ /* 0x000ea20000000800 */
[----:B------:R-:W-:Y:S01]  /*2270*/  FMUL R71, R147, R71 ;  /* 0x0000004793477220 */ /* 0x000fe20000400000 */
[----:B------:R-:W-:Y:S01]  /*2280*/  LEA R45, R15, R192, 0xc ;  /* 0x000000c00f2d7211 */ /* 0x000fe200078e60ff */
[----:B------:R-:W-:-:S02]  /*2290*/  FMUL R64, R160, R64 ;  /* 0x00000040a0407220 */ /* 0x000fc40000400000 */
[----:B------:R-:W-:Y:S02]  /*22a0*/  FMUL R65, R160, R65 ;  /* 0x00000041a0417220 */ /* 0x000fe40000400000 */
[C---:B------:R-:W-:Y:S01]  /*22b0*/  FMUL R66, R147.reuse, R66 ;  /* 0x0000004293427220 */ /* 0x040fe20000400000 */
[----:B------:R-:W-:Y:S01]  /*22c0*/  MUFU.EX2 R27, R27 ;  /* 0x0000001b001b7308 */ /* 0x000fe20000000800 */
[----:B------:R-:W-:Y:S01]  /*22d0*/  FMUL R67, R147, R67 ;  /* 0x0000004393437220 */ /* 0x000fe20000400000 */
[C---:B------:R-:W-:Y:S01]  /*22e0*/  HMMA.16816.F32 R68, R140.reuse, R28, R68 ;  /* 0x0000001c8c44723c */ /* 0x040fe20000001844 */
[----:B------:R-:W-:Y:S02]  /*22f0*/  FADD R150, R150, R151 ;  /* 0x0000009796967221 */ /* 0x000fe40000000000 */
[----:B------:R-:W-:Y:S02]  /*2300*/  FADD R156, R156, R161 ;  /* 0x000000a19c9c7221 */ /* 0x000fe40000000000 */
[----:B------:R-:W-:Y:S01]  /*2310*/  FADD R144, R144, R165 ;  /* 0x000000a590907221 */ /* 0x000fe20000000000 */
[----:B------:R-:W-:Y:S01]  /*2320*/  MUFU.EX2 R164, R164 ;  /* 0x000000a400a47308 */ /* 0x000fe20000000800 */
[----:B------:R-:W-:Y:S01]  /*2330*/  FADD R146, R146, R169 ;  /* 0x000000a992927221 */ /* 0x000fe20000000000 */
[----:B------:R-:W-:Y:S01]  /*2340*/  HMMA.16816.F32 R64, R140, R32, R64 ;  /* 0x000000208c40723c */ /* 0x000fe20000001840 */
[----:B------:R-:W-:-:S02]  /*2350*/  FADD R153, R153, R150 ;  /* 0x0000009699997221 */ /* 0x000fc40000000000 */
[----:B------:R-:W-:Y:S02]  /*2360*/  FADD R163, R163, R156 ;  /* 0x0000009ca3a37221 */ /* 0x000fe40000000000 */
[----:B------:R-:W-:Y:S01]  /*2370*/  FADD R167, R167, R144 ;  /* 0x00000090a7a77221 */ /* 0x000fe20000000000 */
[----:B------:R3:W4:Y:S01]  /*2380*/  MUFU.EX2 R57, R129 ;  /* 0x0000008100397308 */ /* 0x0007220000000800 */
[----:B------:R-:W-:Y:S02]  /*2390*/  FADD R171, R171, R146 ;  /* 0x00000092abab7221 */ /* 0x000fe40000000000 */
[----:B------:R-:W-:Y:S02]  /*23a0*/  FADD R152, R152, R153 ;  /* 0x0000009998987221 */ /* 0x000fe40000000000 */
[----:B-1----:R-:W-:Y:S01]  /*23b0*/  FADD R28, R24, R167 ;  /* 0x000000a7181c7221 */ /* 0x002fe20000000000 */
[----:B--2---:R-:W-:Y:S01]  /*23c0*/  F2FP.PACK_AB R24, R25, R24 ;  /* 0x000000181918723e */ /* 0x004fe200000000ff */
[----:B------:R-:W-:Y:S01]  /*23d0*/  FADD R32, R26, R171 ;  /* 0x000000ab1a207221 */ /* 0x000fe20000000000 */
[----:B------:R4:W-:Y:S01]  /*23e0*/  MUFU.EX2 R44, R130 ;  /* 0x00000082002c7308 */ /* 0x0009e20000000800 */
[----:B---3--:R-:W-:Y:S01]  /*23f0*/  F2FP.PACK_AB R129, R49, R52 ;  /* 0x000000343181723e */ /* 0x008fe200000000ff */
[----:B------:R-:W-:-:S02]  /*2400*/  FADD R52, R52, R163 ;  /* 0x000000a334347221 */ /* 0x000fc40000000000 */
[----:B------:R-:W-:Y:S02]  /*2410*/  FADD R159, R159, R152 ;  /* 0x000000989f9f7221 */ /* 0x000fe40000000000 */
[----:B------:R-:W-:Y:S02]  /*2420*/  FADD R49, R49, R52 ;  /* 0x0000003431317221 */ /* 0x000fe40000000000 */
[----:B------:R-:W1:Y:S01]  /*2430*/  MUFU.EX2 R41, R131 ;  /* 0x0000008300297308 */ /* 0x000e620000000800 */
[----:B------:R-:W-:Y:S01]  /*2440*/  FADD R29, R25, R28 ;  /* 0x0000001c191d7221 */ /* 0x000fe20000000000 */
[----:B----4-:R-:W-:Y:S01]  /*2450*/  F2FP.PACK_AB R130, R57, R164 ;  /* 0x000000a43982723e */ /* 0x010fe200000000ff */
[C---:B------:R-:W-:Y:S01]  /*2460*/  FADD R33, R27.reuse, R32 ;  /* 0x000000201b217221 */ /* 0x040fe20000000000 */
[----:B------:R-:W-:Y:S01]  /*2470*/  F2FP.PACK_AB R25, R27, R26 ;  /* 0x0000001a1b19723e */ /* 0x000fe200000000ff */
[----:B------:R-:W-:Y:S02]  /*2480*/  FADD R164, R164, R159 ;  /* 0x0000009fa4a47221 */ /* 0x000fe40000000000 */
[C---:B------:R-:W-:Y:S01]  /*2490*/  FMUL R72, R160.reuse, R72 ;  /* 0x00000048a0487220 */ /* 0x040fe20000400000 */
[----:B------:R-:W2:Y:S01]  /*24a0*/  MUFU.EX2 R60, R60 ;  /* 0x0000003c003c7308 */ /* 0x000ea20000000800 */
[----:B------:R-:W-:-:S02]  /*24b0*/  FMUL R73, R160, R73 ;  /* 0x00000049a0497220 */ /* 0x000fc40000400000 */
[C---:B------:R-:W-:Y:S02]  /*24c0*/  FMUL R74, R147.reuse, R74 ;  /* 0x0000004a934a7220 */ /* 0x040fe40000400000 */
[----:B------:R-:W-:Y:S02]  /*24d0*/  FMUL R75, R147, R75 ;  /* 0x0000004b934b7220 */ /* 0x000fe40000400000 */
[----:B------:R-:W-:Y:S01]  /*24e0*/  FADD R164, R57, R164 ;  /* 0x000000a439a47221 */ /* 0x000fe20000000000 */
[----:B------:R-:W3:Y:S01]  /*24f0*/  MUFU.EX2 R62, R62 ;  /* 0x0000003e003e7308 */ /* 0x000ee20000000800 */
[C---:B-1----:R-:W-:Y:S01]  /*2500*/  F2FP.PACK_AB R131, R41.reuse, R44 ;  /* 0x0000002c2983723e */ /* 0x042fe200000000ff */
[----:B------:R-:W-:Y:S02]  /*2510*/  FADD R44, R44, R49 ;  /* 0x000000312c2c7221 */ /* 0x000fe40000000000 */
[----:B------:R-:W-:Y:S02]  /*2520*/  HMMA.16816.F32 R72, R140, R36, R72 ;  /* 0x000000248c48723c */ /* 0x000fe40000001848 */
[----:B------:R-:W-:-:S02]  /*2530*/  FADD R44, R41, R44 ;  /* 0x0000002c292c7221 */ /* 0x000fc40000000000 */
[----:B------:R-:W1:Y:S01]  /*2540*/  MUFU.EX2 R61, R61 ;  /* 0x0000003d003d7308 */ /* 0x000e620000000800 */
[----:B--2---:R-:W-:Y:S02]  /*2550*/  FADD R28, R60, R29 ;  /* 0x0000001d3c1c7221 */ /* 0x004fe40000000000 */
[----:B------:R-:W2:Y:S01]  /*2560*/  SHFL.BFLY PT, R29, R164, 0x2, 0x1f ;  /* 0x0c401f00a41d7f89 */ /* 0x000ea200000e0000 */
[C---:B------:R-:W-:Y:S04]  /*2570*/  HMMA.16816.F32 R104, R128.reuse, R38, R104 ;  /* 0x000000268068723c */ /* 0x040fe80000001868 */
[----:B------:R-:W4:Y:S01]  /*2580*/  MUFU.EX2 R63, R63 ;  /* 0x0000003f003f7308 */ /* 0x000f220000000800 */
[----:B---3--:R-:W-:Y:S02]  /*2590*/  FADD R32, R62, R33 ;  /* 0x000000213e207221 */ /* 0x008fe40000000000 */
[----:B------:R-:W3:Y:S01]  /*25a0*/  SHFL.BFLY PT, R33, R44, 0x2, 0x1f ;  /* 0x0c401f002c217f89 */ /* 0x000ee200000e0000 */
[----:B------:R-:W-:Y:S01]  /*25b0*/  HMMA.16816.F32 R108, R128, R42, R108 ;  /* 0x0000002a806c723c */ /* 0x000fe2000000186c */
[C---:B-1----:R-:W-:Y:S01]  /*25c0*/  FADD R28, R61.reuse, R28 ;  /* 0x0000001c3d1c7221 */ /* 0x042fe20000000000 */
[----:B------:R-:W-:-:S06]  /*25d0*/  F2FP.PACK_AB R26, R61, R60 ;  /* 0x0000003c3d1a723e */ /* 0x000fcc00000000ff */
[C---:B------:R-:W-:Y:S01]  /*25e0*/  HMMA.16816.F32 R100, R128.reuse, R30, R100 ;  /* 0x0000001e8064723c */ /* 0x040fe20000001864 */
[----:B------:R-:W1:Y:S01]  /*25f0*/  SHFL.BFLY PT, R37, R28, 0x2, 0x1f ;  /* 0x0c401f001c257f89 */ /* 0x000e6200000e0000 */
[C---:B----4-:R-:W-:Y:S01]  /*2600*/  FADD R32, R63.reuse, R32 ;  /* 0x000000203f207221 */ /* 0x050fe20000000000 */
[----:B------:R-:W-:Y:S01]  /*2610*/  F2FP.PACK_AB R27, R63, R62 ;  /* 0x0000003e3f1b723e */ /* 0x000fe200000000ff */
[----:B--2---:R-:W-:Y:S01]  /*2620*/  FADD R164, R164, R29 ;  /* 0x0000001da4a47221 */ /* 0x004fe20000000000 */
[----:B------:R-:W-:Y:S02]  /*2630*/  MOV R29, 0x40 ;  /* 0x00000040001d7802 */ /* 0x000fe40000000f00 */
[----:B------:R-:W2:Y:S01]  /*2640*/  SHFL.BFLY PT, R41, R32, 0x2, 0x1f ;  /* 0x0c401f0020297f89 */ /* 0x000ea200000e0000 */
[----:B------:R-:W-:Y:S01]  /*2650*/  HMMA.16816.F32 R124, R128, R58, R124 ;  /* 0x0000003a807c723c */ /* 0x000fe2000000187c */
[----:B---3--:R-:W-:Y:S01]  /*2660*/  FADD R44, R44, R33 ;  /* 0x000000212c2c7221 */ /* 0x008fe20000000000 */
[----:B------:R-:W-:-:S06]  /*2670*/  MOV R33, R19 ;  /* 0x0000001300217202 */ /* 0x000fcc0000000f00 */
[----:B------:R-:W-:Y:S01]  /*2680*/  HMMA.16816.F32 R72, R24, R38, R72 ;  /* 0x000000261848723c */ /* 0x000fe20000001848 */
[----:B------:R-:W3:Y:S01]  /*2690*/  SHFL.BFLY PT, R39, R44, 0x1, 0x1f ;  /* 0x0c201f002c277f89 */ /* 0x000ee200000e0000 */
[----:B-1----:R-:W-:-:S06]  /*26a0*/  FADD R36, R28, R37 ;  /* 0x000000251c247221 */ /* 0x002fcc0000000000 */
[----:B------:R-:W-:Y:S01]  /*26b0*/  HMMA.16816.F32 R76, R24, R42, R76 ;  /* 0x0000002a184c723c */ /* 0x000fe2000000184c */
[----:B------:R-:W1:Y:S01]  /*26c0*/  SHFL.BFLY PT, R37, R164, 0x1, 0x1f ;  /* 0x0c201f00a4257f89 */ /* 0x000e6200000e0000 */
[----:B--2---:R-:W-:-:S06]  /*26d0*/  FADD R38, R32, R41 ;  /* 0x0000002920267221 */ /* 0x004fcc0000000000 */
[----:B------:R-:W-:Y:S01]  /*26e0*/  HMMA.16816.F32 R68, R24, R30, R68 ;  /* 0x0000001e1844723c */ /* 0x000fe20000001844 */
[----:B------:R-:W2:Y:S01]  /*26f0*/  SHFL.BFLY PT, R41, R36, 0x1, 0x1f ;  /* 0x0c201f0024297f89 */ /* 0x000ea200000e0000 */
[----:B------:R-:W-:-:S03]  /*2700*/  MOV R32, R16 ;  /* 0x0000001000207202 */ /* 0x000fc60000000f00 */
[----:B------:R-:W-:Y:S02]  /*2710*/  BAR.SYNC.DEFER_BLOCKING 0x0 ;  /* 0x0000000000007b1d */ /* 0x000fe40000010000 */
[----:B------:R-:W-:Y:S01]  /*2720*/  MOV R30, R18 ;  /* 0x00000012001e7202 */ /* 0x000fe20000000f00 */
[C---:B------:R-:W-:Y:S01]  /*2730*/  HMMA.16816.F32 R120, R128.reuse, R54, R120 ;  /* 0x000000368078723c */ /* 0x040fe20000001878 */
[----:B------:R-:W-:Y:S01]  /*2740*/  MOV R31, R17 ;  /* 0x00000011001f7202 */ /* 0x000fe20000000f00 */
[----:B---3--:R-:W-:Y:S01]  /*2750*/  FADD R39, R44, R39 ;  /* 0x000000272c277221 */ /* 0x008fe20000000000 */
[----:B------:R-:W3:Y:S03]  /*2760*/  SHFL.BFLY PT, R43, R38, 0x1, 0x1f ;  /* 0x0c201f00262b7f89 */ /* 0x000ee600000e0000 */
[C---:B------:R-:W-:Y:S02]  /*2770*/  IMAD.WIDE R16, R29.reuse, c[0x0][0x1b0], R30 ;  /* 0x00006c001d107a25 */ /* 0x040fe400078e021e */
[----:B------:R-:W-:Y:S02]  /*2780*/  HMMA.16816.F32 R116, R128, R50, R116 ;  /* 0x000000328074723c */ /* 0x000fe40000001874 */
[----:B------:R-:W-:Y:S01]  /*2790*/  IMAD.WIDE R28, R29, c[0x0][0x1a4], R32 ;  /* 0x000069001d1c7a25 */ /* 0x000fe200078e0220 */
[----:B------:R-:W-:-:S03]  /*27a0*/  MOV R18, R16 ;  /* 0x0000001000127202 */ /* 0x000fc60000000f00 */
[----:B-1----:R-:W-:Y:S01]  /*27b0*/  FADD R37, R164, R37 ;  /* 0x00000025a4257221 */ /* 0x002fe20000000000 */
[----:B------:R-:W-:Y:S01]  /*27c0*/  MOV R16, R28 ;  /* 0x0000001c00107202 */ /* 0x000fe20000000f00 */
[----:B------:R-:W-:Y:S01]  /*27d0*/  HMMA.16816.F32 R112, R128, R46, R112 ;  /* 0x0000002e8070723c */ /* 0x000fe20000001870 */
[----:B--2---:R-:W-:Y:S01]  /*27e0*/  FADD R41, R36, R41 ;  /* 0x0000002924297221 */ /* 0x004fe20000000000 */
[----:B------:R-:W-:Y:S01]  /*27f0*/  MOV R19, R29 ;  /* 0x0000001d00137202 */ /* 0x000fe20000000f00 */
[----:B------:R-:W-:Y:S01]  /*2800*/  FFMA R21, R136, R21, R37 ;  /* 0x0000001588157223 */ /* 0x000fe20000000025 */
[----:B------:R-:W-:Y:S01]  /*2810*/  @!PT LDS RZ, [RZ] ;  /* 0x00000000fffff984 */ /* 0x000fe20000000800 */
[----:B------:R-:W-:Y:S01]  /*2820*/  @!PT LDS RZ, [RZ] ;  /* 0x00000000fffff984 */ /* 0x000fe20000000800 */
[----:B------:R1:W-:Y:S01]  /*2830*/  LDGSTS.E.BYPASS.128 [R45+0x8000], [R32.64], !P1 ;  /* 0x08000000202d7fae */ /* 0x0003e2000c901c46 */
[----:B------:R-:W-:-:S03]  /*2840*/  FFMA R134, R157, R134, R39 ;  /* 0x000000869d867223 */ /* 0x000fc60000000027 */
[----:B------:R-:W-:Y:S01]  /*2850*/  HMMA.16816.F32 R96, R128, R34, R96 ;  /* 0x000000228060723c */ /* 0x000fe20000001860 */
[----:B------:R-:W0:Y:S01]  /*2860*/  LDGDEPBAR ;  /* 0x00000000000079af */ /* 0x000e220000000000 */
[----:B------:R-:W-:Y:S02]  /*2870*/  FFMA R133, R160, R133, R41 ;  /* 0x00000085a0857223 */ /* 0x000fe40000000029 */
[----:B---3--:R-:W-:Y:S01]  /*2880*/  FADD R43, R38, R43 ;  /* 0x0000002b262b7221 */ /* 0x008fe20000000000 */
[----:B------:R1:W-:Y:S03]  /*2890*/  LDGSTS.E.BYPASS.128 [R45+0xa000], [R30.64], !P1 ;  /* 0x0a0000001e2d7fae */ /* 0x0003e6000c901c46 */
[----:B------:R-:W-:Y:S01]  /*28a0*/  HMMA.16816.F32 R92, R24, R58, R92 ;  /* 0x0000003a185c723c */ /* 0x000fe2000000185c */
[----:B------:R-:W0:Y:S01]  /*28b0*/  LDGDEPBAR ;  /* 0x00000000000079af */ /* 0x000e220000000000 */
[----:B------:R-:W-:-:S06]  /*28c0*/  FFMA R132, R147, R132, R43 ;  /* 0x0000008493847223 */ /* 0x000fcc000000002b */
[C---:B------:R-:W-:Y:S08]  /*28d0*/  HMMA.16816.F32 R88, R24.reuse, R54, R88 ;  /* 0x000000361858723c */ /* 0x040ff00000001858 */
[C---:B------:R-:W-:Y:S08]  /*28e0*/  HMMA.16816.F32 R84, R24.reuse, R50, R84 ;  /* 0x000000321854723c */ /* 0x040ff00000001854 */
[C---:B------:R-:W-:Y:S08]  /*28f0*/  HMMA.16816.F32 R80, R24.reuse, R46, R80 ;  /* 0x0000002e1850723c */ /* 0x040ff00000001850 */
[----:B------:R-:W-:Y:S01]  /*2900*/  HMMA.16816.F32 R64, R24, R34, R64 ;  /* 0x000000221840723c */ /* 0x000fe20000001840 */
[----:B-1----:R-:W-:Y:S01]  /*2910*/  @P0 CALL.REL.NOINC `(.L_x_0) ;  /* 0x0000001000000944 */ /* 0x002fe20003c00000 */
[----:B------:R-:W-:Y:S06]  /*2920*/  BRA `(.L_x_1) ;  /* 0xffffe7b000007947 */ /* 0x000fec000383ffff */
.L_x_0:
[C---:B------:R-:W-:Y:S01]  /*2930*/  FMUL R16, R21.reuse, 8388608 ;  /* 0x4b00000015107820 */ /* 0x040fe20000400000 */
[C---:B------:R-:W-:Y:S01]  /*2940*/  FSETP.GEU.AND P3, PT, R21.reuse, 1.175494350822287508e-38, PT ;  /* 0x008000001500780b */ /* 0x040fe20003f6e000 */
[C---:B------:R-:W-:Y:S01]  /*2950*/  FMUL R18, R21.reuse, 0.25 ;  /* 0x3e80000015127820 */ /* 0x040fe20000400000 */
[C---:B------:R-:W-:Y:S01]  /*2960*/  FSETP.GT.AND P0, PT, |R21|.reuse, 8.50705917302346158658e+37, PT ;  /* 0x7e8000001500780b */ /* 0x040fe20003f04200 */
[----:B------:R-:W-:Y:S01]  /*2970*/  FMUL R17, R124, 0.25 ;  /* 0x3e8000007c117820 */ /* 0x000fe20000400000 */
[----:B------:R-:W-:Y:S01]  /*2980*/  FSETP.GEU.AND P5, PT, |R21|, 1.175494350822287508e-38, PT ;  /* 0x008000001500780b */ /* 0x000fe20003fae200 */
[----:B------:R-:W-:Y:S01]  /*2990*/  FMUL R23, R116, 0.25 ;  /* 0x3e80000074177820 */ /* 0x000fe20000400000 */
[-C--:B------:R-:W-:Y:S01]  /*29a0*/  FSEL R15, R16, R21.reuse, !P3 ;  /* 0x00000015100f7208 */ /* 0x080fe20005800000 */
[----:B------:R-:W-:Y:S01]  /*29b0*/  FMUL R16, R125, 0.25 ;  /* 0x3e8000007d107820 */ /* 0x000fe20000400000 */
[----:B------:R-:W-:Y:S01]  /*29c0*/  FSEL R21, R18, R21, P0 ;  /* 0x0000001512157208 */ /* 0x000fe20000000000 */
        /* <DEDUP_REMOVED lines=13> */
[----:B------:R-:W-:Y:S01]  /*2aa0*/  FSETP.GEU.AND P2, PT, R134, 1.175494350822287508e-38, PT ;  /* 0x008000008600780b */ /* 0x000fe20003f4e000 */
[----:B------:R-:W-:Y:S01]  /*2ab0*/  FMUL R25, R104, 0.25 ;  /* 0x3e80000068197820 */ /* 0x000fe20000400000 */
[----:B------:R-:W-:Y:S01]  /*2ac0*/  FSEL R113, R18, R113, P0 ;  /* 0x0000007112717208 */ /* 0x000fe20000000000 */
[----:B------:R-:W-:Y:S01]  /*2ad0*/  FMUL R26, R105, 0.25 ;  /* 0x3e800000691a7820 */ /* 0x000fe20000400000 */
[----:B------:R-:W-:Y:S01]  /*2ae0*/  FSETP.GT.AND P1, PT, |R134|, 8.50705917302346158658e+37, PT ;  /* 0x7e8000008600780b */ /* 0x000fe20003f24200 */
        /* <DEDUP_REMOVED lines=8> */
[----:B------:R-:W-:Y:S01]  /*2b70*/  FMUL R17, R134, 8388608 ;  /* 0x4b00000086117820 */ /* 0x000fe20000400000 */
        /* <DEDUP_REMOVED lines=36> */
[----:B------:R-:W-:Y:S01]  /*2dc0*/  FSETP.GT.AND P4, PT, |R133|, 8.50705917302346158658e+37, PT ;  /* 0x7e8000008500780b */ /* 0x000fe20003f84200 */
[----:B------:R-:W-:Y:S01]  /*2dd0*/  ULDC UR4, c[0x0][0x1bc] ;  /* 0x00006f0000047ab9 */ /* 0x000fe20000000800 */
        /* <DEDUP_REMOVED lines=31> */
[C---:B------:R-:W-:Y:S01]  /*2fd0*/  FMUL R20, R133.reuse, 0.25 ;  /* 0x3e80000085147820 */ /* 0x040fe20000400000 */
[----:B------:R-:W-:Y:S01]  /*2fe0*/  FSEL R100, R18, R73, P4 ;  /* 0x0000004912647208 */ /* 0x000fe20002000000 */
[C---:B------:R-:W-:Y:S01]  /*2ff0*/  FMUL R18, R133.reuse, 8388608 ;  /* 0x4b00000085127820 */ /* 0x040fe20000400000 */
[----:B------:R-:W-:Y:S01]  /*3000*/  FSETP.GEU.AND P1, PT, R133, 1.175494350822287508e-38, PT ;  /* 0x008000008500780b */ /* 0x000fe20003f2e000 */
[----:B------:R-:W-:Y:S01]  /*3010*/  USHF.R.S32.HI UR4, URZ, 0x1f, UR4 ;  /* 0x0000001f3f047899 */ /* 0x000fe20008011404 */
        /* <DEDUP_REMOVED lines=11> */
[----:B------:R-:W-:Y:S01]  /*30d0*/  @!P5 FMUL R21, R21, 16777216 ;  /* 0x4b8000001515d820 */ /* 0x000fe20000400000 */
[----:B------:R-:W-:Y:S01]  /*30e0*/  FSETP.GEU.AND P4, PT, |R133|, 1.175494350822287508e-38, PT ;  /* 0x008000008500780b */ /* 0x000fe20003f8e200 */
[----:B------:R-:W-:Y:S01]  /*30f0*/  IMAD.WIDE.U32 R34, R6, c[0x0][0x1bc], RZ ;  /* 0x00006f0006227a25 */ /* 0x000fe200078e00ff */
[----:B------:R-:W-:Y:S01]  /*3100*/  FSEL R133, R18, R133, !P1 ;  /* 0x0000008512857208 */ /* 0x000fe20004800000 */
[----:B------:R-:W-:-:S04]  /*3110*/  DEPBAR.LE SB0, 0x0 ;  /* 0x000080000000791a */ /* 0x000fc80000000000 */
[----:B------:R-:W-:Y:S01]  /*3120*/  FSETP.GT.AND P6, PT, |R132|, 8.50705917302346158658e+37, PT ;  /* 0x7e8000008400780b */ /* 0x000fe20003fc4200 */
[----:B------:R-:W-:Y:S01]  /*3130*/  FMUL R18, R91, 0.25 ;  /* 0x3e8000005b127820 */ /* 0x000fe20000400000 */
[----:B------:R-:W-:Y:S01]  /*3140*/  SHF.L.U32 R37, R2, 0x4, RZ ;  /* 0x0000000402257819 */ /* 0x000fe200000006ff */
[----:B------:R-:W-:Y:S01]  /*3150*/  @!P5 FMUL R124, R124, 16777216 ;  /* 0x4b8000007c7cd820 */ /* 0x000fe20000400000 */
        /* <DEDUP_REMOVED lines=23> */
[----:B------:R-:W-:Y:S01]  /*32d0*/  IMAD R18, R4, c[0x0][0x1bc], RZ ;  /* 0x00006f0004127a24 */ /* 0x000fe200078e02ff */
[----:B------:R-:W-:Y:S01]  /*32e0*/  FSEL R75, R32, R75, P6 ;  /* 0x0000004b204b7208 */ /* 0x000fe20003000000 */
[----:B------:R-:W-:Y:S01]  /*32f0*/  IMAD.WIDE.U32 R32, R5, c[0x0][0x1bc], RZ ;  /* 0x00006f0005207a25 */ /* 0x000fe200078e00ff */
[----:B------:R-:W-:-:S02]  /*3300*/  FSEL R103, R31, R66, P6 ;  /* 0x000000421f677208 */ /* 0x000fc40003000000 */
[----:B------:R-:W-:Y:S01]  /*3310*/  FSEL R99, R19, R70, P6 ;  /* 0x0000004613637208 */ /* 0x000fe20003000000 */
[--C-:B------:R-:W-:Y:S01]  /*3320*/  IMAD R31, R5, UR4, R18.reuse ;  /* 0x00000004051f7c24 */ /* 0x100fe2000f8e0212 */
[----:B------:R-:W-:Y:S01]  /*3330*/  FSEL R58, R17, R132, P6 ;  /* 0x00000084113a7208 */ /* 0x000fe20003000000 */
[----:B------:R-:W-:Y:S01]  /*3340*/  @!P5 FMUL R125, R125, 16777216 ;  /* 0x4b8000007d7dd820 */ /* 0x000fe20000400000 */
[----:B------:R-:W-:Y:S01]  /*3350*/  FSEL R67, R20, R67, P6 ;  /* 0x0000004314437208 */ /* 0x000fe20003000000 */
[----:B------:R-:W-:Y:S01]  /*3360*/  @!P5 FMUL R120, R120, 16777216 ;  /* 0x4b8000007878d820 */ /* 0x000fe20000400000 */
[----:B------:R-:W-:Y:S01]  /*3370*/  IADD3 R17, P6, R7, c[0x0][0x188], RZ ;  /* 0x0000620007117a10 */ /* 0x000fe20007fde0ff */
[----:B------:R-:W-:Y:S01]  /*3380*/  IMAD R7, R6, UR4, R18 ;  /* 0x0000000406077c24 */ /* 0x000fe2000f8e0212 */
[----:B------:R-:W-:Y:S01]  /*3390*/  IADD3 R31, R33, R31, RZ ;  /* 0x0000001f211f7210 */ /* 0x000fe20007ffe0ff */
[----:B------:R-:W-:Y:S01]  /*33a0*/  @!P5 FMUL R121, R121, 16777216 ;  /* 0x4b8000007979d820 */ /* 0x000fe20000400000 */
[----:B------:R-:W-:Y:S01]  /*33b0*/  IADD3.X R8, R8, c[0x0][0x18c], RZ, P6, !PT ;  /* 0x0000630008087a10 */ /* 0x000fe200037fe4ff */
[----:B------:R-:W-:Y:S01]  /*33c0*/  @!P5 FMUL R22, R22, 16777216 ;  /* 0x4b8000001616d820 */ /* 0x000fe20000400000 */
[----:B------:R-:W-:Y:S01]  /*33d0*/  LEA R20, P6, R32, R17, 0x1 ;  /* 0x0000001120147211 */ /* 0x000fe200078c08ff */
[----:B------:R-:W-:Y:S01]  /*33e0*/  @!P5 FMUL R117, R117, 16777216 ;  /* 0x4b8000007575d820 */ /* 0x000fe20000400000 */
[----:B------:R-:W-:Y:S01]  /*33f0*/  SHF.L.U32 R4, R0, 0x5, RZ ;  /* 0x0000000500047819 */ /* 0x000fe200000006ff */
[----:B------:R-:W-:Y:S01]  /*3400*/  @!P5 FMUL R112, R112, 16777216 ;  /* 0x4b8000007070d820 */ /* 0x000fe20000400000 */
[----:B------:R-:W-:Y:S01]  /*3410*/  LEA.HI.X R6, R32, R8, R31, 0x1, P6 ;  /* 0x0000000820067211 */ /* 0x000fe200030f0c1f */
[----:B------:R-:W-:Y:S01]  /*3420*/  @!P5 FMUL R113, R113, 16777216 ;  /* 0x4b8000007171d820 */ /* 0x000fe20000400000 */
[----:B------:R-:W1:Y:S01]  /*3430*/  MUFU.RCP R31, R21 ;  /* 0x00000015001f7308 */ /* 0x000e620000001000 */
[----:B------:R-:W-:Y:S01]  /*3440*/  @!P5 FMUL R23, R23, 16777216 ;  /* 0x4b8000001717d820 */ /* 0x000fe20000400000 */
[----:B------:R-:W-:Y:S01]  /*3450*/  FSETP.GEU.AND P6, PT, |R132|, 1.175494350822287508e-38, PT ;  /* 0x008000008400780b */ /* 0x000fe20003fce200 */
[----:B------:R-:W-:Y:S01]  /*3460*/  @!P5 FMUL R24, R24, 16777216 ;  /* 0x4b8000001818d820 */ /* 0x000fe20000400000 */
[----:B------:R-:W-:Y:S01]  /*3470*/  SHF.L.U32 R0, R2, 0x1, RZ ;  /* 0x0000000102007819 */ /* 0x000fe200000006ff */
[----:B------:R-:W-:Y:S01]  /*3480*/  @!P5 FMUL R25, R25, 16777216 ;  /* 0x4b8000001919d820 */ /* 0x000fe20000400000 */
[----:B------:R-:W-:Y:S01]  /*3490*/  LOP3.LUT R37, R37, 0xc0, RZ, 0xc0, !PT ;  /* 0x000000c025257812 */ /* 0x000fe200078ec0ff */
[----:B------:R-:W-:Y:S01]  /*34a0*/  @!P5 FMUL R26, R26, 16777216 ;  /* 0x4b8000001a1ad820 */ /* 0x000fe20000400000 */
[----:B------:R-:W-:Y:S01]  /*34b0*/  LOP3.LUT R64, R2, 0x1c, RZ, 0xc0, !PT ;  /* 0x0000001c02407812 */ /* 0x000fe200078ec0ff */
[----:B------:R-:W-:Y:S01]  /*34c0*/  @!P5 FMUL R27, R27, 16777216 ;  /* 0x4b8000001b1bd820 */ /* 0x000fe20000400000 */
[----:B------:R-:W-:Y:S01]  /*34d0*/  LOP3.LUT R66, R37, 0x6, R0, 0xf8, !PT ;  /* 0x0000000625427812 */ /* 0x000fe200078ef800 */
[----:B------:R-:W-:Y:S01]  /*34e0*/  @!P5 FMUL R28, R28, 16777216 ;  /* 0x4b8000001c1cd820 */ /* 0x000fe20000400000 */
[----:B------:R-:W-:Y:S01]  /*34f0*/  IADD3 R7, R35, R7, RZ ;  /* 0x0000000723077210 */ /* 0x000fe20007ffe0ff */
[----:B------:R-:W-:Y:S01]  /*3500*/  @!P5 FMUL R29, R29, 16777216 ;  /* 0x4b8000001d1dd820 */ /* 0x000fe20000400000 */
[----:B------:R-:W-:Y:S01]  /*3510*/  LEA R195, R195, R66, 0x4 ;  /* 0x00000042c3c37211 */ /* 0x000fe200078e20ff */
[----:B------:R-:W-:Y:S01]  /*3520*/  @!P5 FMUL R30, R30, 16777216 ;  /* 0x4b8000001e1ed820 */ /* 0x000fe20000400000 */
[----:B------:R-:W-:Y:S01]  /*3530*/  FSETP.GEU.AND P5, PT, R132, 1.175494350822287508e-38, PT ;  /* 0x008000008400780b */ /* 0x000fe20003fae000 */
[----:B-1----:R-:W-:Y:S01]  /*3540*/  FMUL R124, R31, R124 ;  /* 0x0000007c1f7c7220 */ /* 0x002fe20000400000 */
[----:B------:R-:W-:Y:S01]  /*3550*/  IADD3 R65, R133, -0x3f3504f3, RZ ;  /* 0xc0cafb0d85417810 */ /* 0x000fe20007ffe0ff */
[C---:B------:R-:W-:Y:S01]  /*3560*/  FMUL R125, R31.reuse, R125 ;  /* 0x0000007d1f7d7220 */ /* 0x040fe20000400000 */
[----:B------:R-:W-:Y:S01]  /*3570*/  PRMT R3, R2, 0x6540, R3 ;  /* 0x0000654002037816 */ /* 0x000fe20000000003 */
[----:B------:R-:W-:Y:S01]  /*3580*/  FMUL R120, R31, R120 ;  /* 0x000000781f787220 */ /* 0x000fe20000400000 */
[----:B------:R-:W-:Y:S01]  /*3590*/  LOP3.LUT R74, R65, 0xff800000, RZ, 0xc0, !PT ;  /* 0xff800000414a7812 */ /* 0x000fe200078ec0ff */
[C---:B------:R-:W-:Y:S01]  /*35a0*/  FMUL R121, R31.reuse, R121 ;  /* 0x000000791f797220 */ /* 0x040fe20000400000 */
[----:B------:R-:W-:Y:S01]  /*35b0*/  LOP3.LUT R190, R190, 0xc00, RZ, 0xc0, !PT ;  /* 0x00000c00bebe7812 */ /* 0x000fe200078ec0ff */
[----:B------:R-:W-:Y:S01]  /*35c0*/  FMUL R22, R31, R22 ;  /* 0x000000161f167220 */ /* 0x000fe20000400000 */
[----:B------:R-:W-:Y:S01]  /*35d0*/  F2FP.PACK_AB R124, R125, R124 ;  /* 0x0000007c7d7c723e */ /* 0x000fe200000000ff */
[----:B------:R-:W-:Y:S01]  /*35e0*/  FMUL R117, R31, R117 ;  /* 0x000000751f757220 */ /* 0x000fe20000400000 */
[----:B------:R-:W-:Y:S01]  /*35f0*/  IADD3 R195, R195, R190, RZ ;  /* 0x000000bec3c37210 */ /* 0x000fe20007ffe0ff */
[----:B------:R-:W-:Y:S01]  /*3600*/  FMUL R112, R31, R112 ;  /* 0x000000701f707220 */ /* 0x000fe20000400000 */
[----:B------:R-:W-:Y:S01]  /*3610*/  F2FP.PACK_AB R120, R121, R120 ;  /* 0x000000787978723e */ /* 0x000fe200000000ff */
[----:B------:R-:W-:Y:S01]  /*3620*/  FMUL R113, R31, R113 ;  /* 0x000000711f717220 */ /* 0x000fe20000400000 */
[----:B------:R-:W-:Y:S01]  /*3630*/  F2FP.PACK_AB R22, R117, R22 ;  /* 0x000000167516723e */ /* 0x000fe200000000ff */
[----:B------:R-:W-:-:S02]  /*3640*/  FMUL R23, R31, R23 ;  /* 0x000000171f177220 */ /* 0x000fc40000400000 */
[----:B------:R-:W-:Y:S01]  /*3650*/  FMUL R24, R31, R24 ;  /* 0x000000181f187220 */ /* 0x000fe20000400000 */
[----:B------:R-:W-:Y:S01]  /*3660*/  F2FP.PACK_AB R112, R113, R112 ;  /* 0x000000707170723e */ /* 0x000fe200000000ff */
[C---:B------:R-:W-:Y:S02]  /*3670*/  FMUL R25, R31.reuse, R25 ;  /* 0x000000191f197220 */ /* 0x040fe40000400000 */
[C---:B------:R-:W-:Y:S01]  /*3680*/  FMUL R26, R31.reuse, R26 ;  /* 0x0000001a1f1a7220 */ /* 0x040fe20000400000 */
[----:B------:R-:W-:Y:S01]  /*3690*/  F2FP.PACK_AB R23, R24, R23 ;  /* 0x000000171817723e */ /* 0x000fe200000000ff */
[C---:B------:R-:W-:Y:S02]  /*36a0*/  FMUL R27, R31.reuse, R27 ;  /* 0x0000001b1f1b7220 */ /* 0x040fe40000400000 */
[C---:B------:R-:W-:Y:S02]  /*36b0*/  FMUL R28, R31.reuse, R28 ;  /* 0x0000001c1f1c7220 */ /* 0x040fe40000400000 */
[----:B------:R-:W-:-:S02]  /*36c0*/  FMUL R29, R31, R29 ;  /* 0x0000001d1f1d7220 */ /* 0x000fc40000400000 */
[----:B------:R-:W-:Y:S01]  /*36d0*/  FMUL R30, R31, R30 ;  /* 0x0000001e1f1e7220 */ /* 0x000fe20000400000 */
[----:B------:R-:W-:Y:S01]  /*36e0*/  IADD3 R31, R193, 0x1800, RZ ;  /* 0x00001800c11f7810 */ /* 0x000fe20007ffe0ff */
[----:B------:R-:W-:Y:S01]  /*36f0*/  @!P4 FMUL R41, R41, 16777216 ;  /* 0x4b8000002929c820 */ /* 0x000fe20000400000 */
[----:B------:R-:W-:Y:S01]  /*3700*/  F2FP.PACK_AB R28, R28, R27 ;  /* 0x0000001b1c1c723e */ /* 0x000fe200000000ff */
[----:B------:R-:W-:Y:S01]  /*3710*/  @!P6 FMUL R58, R58, 16777216 ;  /* 0x4b8000003a3ae820 */ /* 0x000fe20000400000 */
[----:B------:R-:W-:Y:S01]  /*3720*/  SHF.R.U32.HI R31, RZ, 0x2, R31 ;  /* 0x00000002ff1f7819 */ /* 0x000fe2000001161f */
[----:B------:R-:W-:Y:S01]  /*3730*/  IMAD.WIDE.U32 R32, R9, c[0x0][0x1bc], RZ ;  /* 0x00006f0009207a25 */ /* 0x000fe200078e00ff */
[----:B------:R-:W-:Y:S01]  /*3740*/  F2FP.PACK_AB R29, R30, R29 ;  /* 0x0000001d1e1d723e */ /* 0x000fe200000000ff */
[----:B------:R-:W1:Y:S01]  /*3750*/  MUFU.RCP R41, R41 ;  /* 0x0000002900297308 */ /* 0x000e620000001000 */
[----:B------:R-:W-:Y:S01]  /*3760*/  LOP3.LUT R66, R31, 0x7f0, RZ, 0xc0, !PT ;  /* 0x000007f01f427812 */ /* 0x000fe200078ec0ff */
[----:B------:R-:W-:-:S02]  /*3770*/  IMAD R39, R9, UR4, R18 ;  /* 0x0000000409277c24 */ /* 0x000fc4000f8e0212 */
[----:B------:R-:W-:Y:S01]  /*3780*/  @!P0 FMUL R134, R134, 16777216 ;  /* 0x4b80000086868820 */ /* 0x000fe20000400000 */
[----:B------:R-:W-:Y:S01]  /*3790*/  LEA R31, R193, R66, 0x1 ;  /* 0x00000042c11f7211 */ /* 0x000fe200078e08ff */
[----:B------:R-:W-:Y:S01]  /*37a0*/  @!P4 FMUL R54, R54, 16777216 ;  /* 0x4b8000003636c820 */ /* 0x000fe20000400000 */
[----:B------:R-:W-:Y:S01]  /*37b0*/  IADD3 R39, R33, R39, RZ ;  /* 0x0000002721277210 */ /* 0x000fe20007ffe0ff */
[----:B------:R2:W3:Y:S01]  /*37c0*/  MUFU.RCP R66, R58 ;  /* 0x0000003a00427308 */ /* 0x0004e20000001000 */
[----:B------:R-:W-:Y:S01]  /*37d0*/  LOP3.LUT R33, R0, 0xc0, RZ, 0xc0, !PT ;  /* 0x000000c000217812 */ /* 0x000fe200078ec0ff */
[----:B------:R-:W-:Y:S01]  /*37e0*/  @!P4 FMUL R56, R56, 16777216 ;  /* 0x4b8000003838c820 */ /* 0x000fe20000400000 */
[----:B------:R-:W-:Y:S01]  /*37f0*/  LOP3.LUT R193, R193, 0x7f8, RZ, 0xc0, !PT ;  /* 0x000007f8c1c17812 */ /* 0x000fe200078ec0ff */
[----:B------:R-:W-:Y:S01]  /*3800*/  @!P4 FMUL R92, R92, 16777216 ;  /* 0x4b8000005c5cc820 */ /* 0x000fe20000400000 */
[----:B------:R-:W-:Y:S01]  /*3810*/  IADD3 R21, R33, R64, RZ ;  /* 0x0000004021157210 */ /* 0x000fe20007ffe0ff */
[----:B------:R-:W-:Y:S01]  /*3820*/  @!P4 FMUL R88, R88, 16777216 ;  /* 0x4b8000005858c820 */ /* 0x000fe20000400000 */
[----:B------:R-:W-:Y:S01]  /*3830*/  IADD3 R33, R15, -0x3f3504f3, RZ ;  /* 0xc0cafb0d0f217810 */ /* 0x000fe20007ffe0ff */
[----:B------:R-:W4:Y:S01]  /*3840*/  MUFU.RCP R51, R134 ;  /* 0x0000008600337308 */ /* 0x000f220000001000 */
[----:B------:R-:W-:Y:S01]  /*3850*/  @!P4 FMUL R84, R84, 16777216 ;  /* 0x4b8000005454c820 */ /* 0x000fe20000400000 */
[----:B------:R-:W-:Y:S01]  /*3860*/  LOP3.LUT R65, R193, 0x800, RZ, 0xfc, !PT ;  /* 0x00000800c1417812 */ /* 0x000fe200078efcff */
[----:B------:R-:W-:Y:S01]  /*3870*/  @!P4 FMUL R80, R80, 16777216 ;  /* 0x4b8000005050c820 */ /* 0x000fe20000400000 */
[----:B--2---:R-:W-:Y:S01]  /*3880*/  LOP3.LUT R58, R33, 0xff800000, RZ, 0xc0, !PT ;  /* 0xff800000213a7812 */ /* 0x004fe200078ec0ff */
[----:B------:R-:W-:Y:S01]  /*3890*/  @!P6 FMUL R69, R69, 16777216 ;  /* 0x4b8000004545e820 */ /* 0x000fe20000400000 */
[----:B------:R-:W-:Y:S01]  /*38a0*/  SHF.R.U32.HI R65, RZ, 0x2, R65 ;  /* 0x00000002ff417819 */ /* 0x000fe20000011641 */
[----:B------:R-:W-:-:S02]  /*38b0*/  @!P6 FMUL R95, R95, 16777216 ;  /* 0x4b8000005f5fe820 */ /* 0x000fc40000400000 */
[----:B------:R-:W-:Y:S02]  /*38c0*/  @!P6 FMUL R73, R73, 16777216 ;  /* 0x4b8000004949e820 */ /* 0x000fe40000400000 */
[----:B------:R-:W-:Y:S02]  /*38d0*/  @!P6 FMUL R91, R91, 16777216 ;  /* 0x4b8000005b5be820 */ /* 0x000fe40000400000 */
[----:B------:R-:W-:Y:S02]  /*38e0*/  @!P6 FMUL R77, R77, 16777216 ;  /* 0x4b8000004d4de820 */ /* 0x000fe40000400000 */
[----:B------:R-:W-:Y:S02]  /*38f0*/  @!P6 FMUL R87, R87, 16777216 ;  /* 0x4b8000005757e820 */ /* 0x000fe40000400000 */
[----:B------:R-:W-:Y:S02]  /*3900*/  @!P6 FMUL R85, R85, 16777216 ;  /* 0x4b8000005555e820 */ /* 0x000fe40000400000 */
        /* <DEDUP_REMOVED lines=24> */
[----:B------:R-:W-:Y:S01]  /*3a90*/  @!P0 FMUL R52, R52, 16777216 ;  /* 0x4b80000034348820 */ /* 0x000fe20000400000 */
[----:B------:R-:W-:Y:S01]  /*3aa0*/  LEA R19, P0, R34, R17, 0x1 ;  /* 0x0000001122137211 */ /* 0x000fe200078008ff */
[----:B------:R-:W-:-:S02]  /*3ab0*/  FMUL R5, R132, 8388608 ;  /* 0x4b00000084057820 */ /* 0x000fc40000400000 */
[C---:B-1----:R-:W-:Y:S01]  /*3ac0*/  FMUL R64, R41.reuse, R54 ;  /* 0x0000003629407220 */ /* 0x042fe20000400000 */
[----:B------:R-:W-:Y:S01]  /*3ad0*/  LEA.HI.X R7, R34, R8, R7, 0x1, P0 ;  /* 0x0000000822077211 */ /* 0x000fe200000f0c07 */
[----:B------:R-:W-:Y:S01]  /*3ae0*/  FMUL R61, R41, R56 ;  /* 0x00000038293d7220 */ /* 0x000fe20000400000 */
[----:B------:R-:W-:Y:S01]  /*3af0*/  FSEL R132, R5, R132, !P5 ;  /* 0x0000008405847208 */ /* 0x000fe20006800000 */
[C---:B------:R-:W-:Y:S01]  /*3b00*/  FMUL R53, R41.reuse, R92 ;  /* 0x0000005c29357220 */ /* 0x040fe20000400000 */
[----:B------:R-:W-:Y:S01]  /*3b10*/  MOV R5, 0x4 ;  /* 0x0000000400057802 */ /* 0x000fe20000000f00 */
[C---:B------:R-:W-:Y:S01]  /*3b20*/  FMUL R54, R41.reuse, R88 ;  /* 0x0000005829367220 */ /* 0x040fe20000400000 */
[----:B------:R-:W-:Y:S01]  /*3b30*/  LEA R9, P0, R32, R17, 0x1 ;  /* 0x0000001120097211 */ /* 0x000fe200078008ff */
[C---:B------:R-:W-:Y:S01]  /*3b40*/  FMUL R55, R41.reuse, R84 ;  /* 0x0000005429377220 */ /* 0x040fe20000400000 */
[----:B------:R-:W-:Y:S01]  /*3b50*/  IADD3 R33, R132, -0x3f3504f3, RZ ;  /* 0xc0cafb0d84217810 */ /* 0x000fe20007ffe0ff */
[----:B------:R-:W-:Y:S01]  /*3b60*/  FMUL R56, R41, R80 ;  /* 0x0000005029387220 */ /* 0x000fe20000400000 */
[----:B------:R-:W-:Y:S01]  /*3b70*/  LEA.HI.X R0, R32, R8, R39, 0x1, P0 ;  /* 0x0000000820007211 */ /* 0x000fe200000f0c27 */
[----:B------:R-:W-:Y:S01]  /*3b80*/  @!P4 FMUL R60, R60, 16777216 ;  /* 0x4b8000003c3cc820 */ /* 0x000fe20000400000 */
[----:B------:R-:W-:Y:S01]  /*3b90*/  F2FP.PACK_AB R53, R64, R53 ;  /* 0x000000354035723e */ /* 0x000fe200000000ff */
[C---:B---3--:R-:W-:Y:S01]  /*3ba0*/  FMUL R78, R66.reuse, R69 ;  /* 0x00000045424e7220 */ /* 0x048fe20000400000 */
[----:B------:R-:W-:Y:S01]  /*3bb0*/  FSEL R69, RZ, -23, P2 ;  /* 0xc1b80000ff457808 */ /* 0x000fe20001000000 */
[C---:B------:R-:W-:Y:S01]  /*3bc0*/  FMUL R95, R66.reuse, R95 ;  /* 0x0000005f425f7220 */ /* 0x040fe20000400000 */
[----:B------:R-:W-:Y:S01]  /*3bd0*/  ISETP.GE.U32.AND P2, PT, R15, 0x7f800000, PT ;  /* 0x7f8000000f00780c */ /* 0x000fe20003f46070 */
[C---:B------:R-:W-:Y:S01]  /*3be0*/  FMUL R79, R66.reuse, R73 ;  /* 0x00000049424f7220 */ /* 0x040fe20000400000 */
[----:B------:R-:W-:Y:S01]  /*3bf0*/  F2FP.PACK_AB R54, R61, R54 ;  /* 0x000000363d36723e */ /* 0x000fe200000000ff */
[C---:B------:R-:W-:Y:S01]  /*3c00*/  FMUL R80, R66.reuse, R91 ;  /* 0x0000005b42507220 */ /* 0x040fe20000400000 */
[----:B------:R1:W-:Y:S01]  /*3c10*/  I2F R73, R74 ;  /* 0x0000004a00497306 */ /* 0x0003e20000201400 */
[C---:B------:R-:W-:Y:S01]  /*3c20*/  FMUL R81, R66.reuse, R77 ;  /* 0x0000004d42517220 */ /* 0x040fe20000400000 */
[----:B------:R-:W-:Y:S01]  /*3c30*/  LOP3.LUT R77, R33, 0xff800000, RZ, 0xc0, !PT ;  /* 0xff800000214d7812 */ /* 0x000fe200078ec0ff */
[C---:B------:R-:W-:Y:S01]  /*3c40*/  FMUL R82, R66.reuse, R87 ;  /* 0x0000005742527220 */ /* 0x040fe20000400000 */
[----:B------:R-:W-:Y:S01]  /*3c50*/  F2FP.PACK_AB R78, R95, R78 ;  /* 0x0000004e5f4e723e */ /* 0x000fe200000000ff */
[----:B------:R-:W-:Y:S01]  /*3c60*/  FMUL R85, R66, R85 ;  /* 0x0000005542557220 */ /* 0x000fe20000400000 */
[----:B------:R-:W-:Y:S01]  /*3c70*/  F2FP.PACK_AB R79, R80, R79 ;  /* 0x0000004f504f723e */ /* 0x000fe200000000ff */
[C---:B------:R-:W-:Y:S01]  /*3c80*/  FMUL R84, R66.reuse, R83 ;  /* 0x0000005342547220 */ /* 0x040fe20000400000 */
[----:B------:R-:W-:Y:S01]  /*3c90*/  MOV R83, 0x3dc6b27f ;  /* 0x3dc6b27f00537802 */ /* 0x000fe20000000f00 */
[C---:B------:R-:W-:Y:S01]  /*3ca0*/  FMUL R89, R66.reuse, R89 ;  /* 0x0000005942597220 */ /* 0x040fe20000400000 */
[----:B-1----:R-:W-:Y:S01]  /*3cb0*/  IADD3 R74, R133, -R74, RZ ;  /* 0x8000004a854a7210 */ /* 0x002fe20007ffe0ff */
[----:B------:R-:W-:Y:S01]  /*3cc0*/  FMUL R86, R66, R93 ;  /* 0x0000005d42567220 */ /* 0x000fe20000400000 */
[----:B------:R-:W-:Y:S01]  /*3cd0*/  F2FP.PACK_AB R81, R82, R81 ;  /* 0x000000515251723e */ /* 0x000fe200000000ff */
[----:B------:R-:W-:Y:S01]  /*3ce0*/  FMUL R97, R66, R97 ;  /* 0x0000006142617220 */ /* 0x000fe20000400000 */
[----:B------:R-:W-:Y:S01]  /*3cf0*/  F2FP.PACK_AB R84, R84, R85 ;  /* 0x000000555454723e */ /* 0x000fe200000000ff */
[C---:B------:R-:W-:Y:S01]  /*3d00*/  FMUL R88, R66.reuse, R75 ;  /* 0x0000004b42587220 */ /* 0x040fe20000400000 */
[----:B------:R-:W-:Y:S01]  /*3d10*/  FSEL R75, RZ, -23, P5 ;  /* 0xc1b80000ff4b7808 */ /* 0x000fe20002800000 */
[----:B------:R-:W-:Y:S01]  /*3d20*/  FMUL R99, R66, R99 ;  /* 0x0000006342637220 */ /* 0x000fe20000400000 */
[----:B------:R-:W-:Y:S01]  /*3d30*/  FSETP.NEU.AND P5, PT, R16, RZ, PT ;  /* 0x000000ff1000720b */ /* 0x000fe20003fad000 */
[----:B------:R-:W-:Y:S01]  /*3d40*/  FMUL R90, R66, R101 ;  /* 0x00000065425a7220 */ /* 0x000fe20000400000 */
[----:B------:R-:W-:Y:S01]  /*3d50*/  F2FP.PACK_AB R86, R86, R89 ;  /* 0x000000595656723e */ /* 0x000fe200000000ff */
[----:B------:R-:W-:Y:S01]  /*3d60*/  FMUL R103, R66, R103 ;  /* 0x0000006742677220 */ /* 0x000fe20000400000 */
[----:B------:R-:W-:Y:S01]  /*3d70*/  F2FP.PACK_AB R88, R88, R97 ;  /* 0x000000615858723e */ /* 0x000fe200000000ff */
[----:B------:R-:W-:Y:S01]  /*3d80*/  FMUL R92, R66, R67 ;  /* 0x00000043425c7220 */ /* 0x000fe20000400000 */
[C---:B------:R-:W-:Y:S01]  /*3d90*/  LOP3.LUT R66, R193.reuse, 0x1000, RZ, 0xfc, !PT ;  /* 0x00001000c1427812 */ /* 0x040fe200078efcff */
[----:B------:R-:W-:Y:S01]  /*3da0*/  IMAD.WIDE.U32 R34, R10, c[0x0][0x1bc], RZ ;  /* 0x00006f000a227a25 */ /* 0x000fe200078e00ff */
[----:B------:R-:W-:-:S02]  /*3db0*/  SHF.L.U32 R193, R193, 0x1, RZ ;  /* 0x00000001c1c17819 */ /* 0x000fc400000006ff */
[----:B------:R-:W-:Y:S01]  /*3dc0*/  SHF.R.U32.HI R66, RZ, 0x2, R66 ;  /* 0x00000002ff427819 */ /* 0x000fe20000011642 */
[----:B------:R-:W-:Y:S01]  /*3dd0*/  IMAD R43, R10, UR4, R18 ;  /* 0x000000040a2b7c24 */ /* 0x000fe2000f8e0212 */
[----:B------:R-:W-:Y:S01]  /*3de0*/  LEA R10, P0, R34, R17, 0x1 ;  /* 0x00000011220a7211 */ /* 0x000fe200078008ff */
[----:B------:R-:W-:Y:S01]  /*3df0*/  FMUL R63, R41, R60 ;  /* 0x0000003c293f7220 */ /* 0x000fe20000400000 */
[----:B------:R-:W-:Y:S01]  /*3e00*/  IADD3 R60, R16, -0x3f3504f3, RZ ;  /* 0xc0cafb0d103c7810 */ /* 0x000fe20007ffe0ff */
[----:B------:R-:W-:Y:S01]  /*3e10*/  @!P4 FMUL R68, R68, 16777216 ;  /* 0x4b8000004444c820 */ /* 0x000fe20000400000 */
[----:B------:R-:W-:Y:S01]  /*3e20*/  IADD3 R35, R35, R43, RZ ;  /* 0x0000002b23237210 */ /* 0x000fe20007ffe0ff */
[----:B------:R-:W-:Y:S01]  /*3e30*/  IMAD.WIDE.U32 R4, R4, R5, c[0x0][0x180] ;  /* 0x0000600004047625 */ /* 0x000fe200078e0005 */
[----:B------:R-:W-:Y:S02]  /*3e40*/  LOP3.LUT R71, R60, 0xff800000, RZ, 0xc0, !PT ;  /* 0xff8000003c477812 */ /* 0x000fe400078ec0ff */
[----:B------:R-:W-:Y:S01]  /*3e50*/  LOP3.LUT R94, R66, 0x5f0, RZ, 0xc0, !PT ;  /* 0x000005f0425e7812 */ /* 0x000fe200078ec0ff */
[----:B----4-:R-:W-:Y:S01]  /*3e60*/  FMUL R43, R51, R48 ;  /* 0x00000030332b7220 */ /* 0x010fe20000400000 */
[----:B------:R-:W-:Y:S01]  /*3e70*/  IADD3 R66, R15, -R58, RZ ;  /* 0x8000003a0f427210 */ /* 0x000fe20007ffe0ff */
[----:B------:R-:W-:Y:S01]  /*3e80*/  FMUL R48, R41, R68 ;  /* 0x0000004429307220 */ /* 0x000fe20000400000 */
[----:B------:R1:W-:Y:S01]  /*3e90*/  I2F R70, R71 ;  /* 0x0000004700467306 */ /* 0x0003e20000201400 */
[----:B------:R-:W-:Y:S01]  /*3ea0*/  @!P4 FMUL R76, R76, 16777216 ;  /* 0x4b8000004c4cc820 */ /* 0x000fe20000400000 */
[----:B------:R-:W-:Y:S01]  /*3eb0*/  LOP3.LUT R60, R2, 0xf8, RZ, 0xc0, !PT ;  /* 0x000000f8023c7812 */ /* 0x000fe200078ec0ff */
[----:B------:R-:W-:Y:S01]  /*3ec0*/  @!P4 FMUL R72, R72, 16777216 ;  /* 0x4b8000004848c820 */ /* 0x000fe20000400000 */
[----:B------:R-:W-:Y:S01]  /*3ed0*/  F2FP.PACK_AB R56, R63, R56 ;  /* 0x000000383f38723e */ /* 0x000fe200000000ff */
[----:B------:R-:W-:Y:S01]  /*3ee0*/  IMAD.WIDE R4, R3, 0x4, R4 ;  /* 0x0000000403047825 */ /* 0x000fe200078e0204 */
[----:B------:R-:W-:-:S02]  /*3ef0*/  LEA.HI.X R3, R34, R8, R35, 0x1, P0 ;  /* 0x0000000822037211 */ /* 0x000fc400000f0c23 */
[----:B------:R2:W3:Y:S01]  /*3f00*/  I2F R68, R58 ;  /* 0x0000003a00447306 */ /* 0x0004e20000201400 */
[----:B------:R-:W-:Y:S01]  /*3f10*/  FADD R66, R66, -1 ;  /* 0xbf80000042427421 */ /* 0x000fe20000000000 */
[----:B-1----:R-:W-:Y:S01]  /*3f20*/  IADD3 R71, R16, -R71, RZ ;  /* 0x8000004710477210 */ /* 0x002fe20007ffe0ff */
[----:B------:R-:W-:Y:S01]  /*3f30*/  FMUL R47, R51, R36 ;  /* 0x00000024332f7220 */ /* 0x000fe20000400000 */
[----:B------:R-:W-:Y:S01]  /*3f40*/  FSETP.NEU.AND P0, PT, R15, RZ, PT ;  /* 0x000000ff0f00720b */ /* 0x000fe20003f0d000 */
[C---:B------:R-:W-:Y:S01]  /*3f50*/  FMUL R45, R51.reuse, R42 ;  /* 0x0000002a332d7220 */ /* 0x040fe20000400000 */
[----:B------:R-:W-:Y:S01]  /*3f60*/  LEA R33, R60, R193, 0x1 ;  /* 0x000000c13c217211 */ /* 0x000fe200078e08ff */
[----:B------:R-:W-:Y:S01]  /*3f70*/  FMUL R126, R51, R126 ;  /* 0x0000007e337e7220 */ /* 0x000fe20000400000 */
[----:B------:R-:W-:Y:S01]  /*3f80*/  IADD3 R60, R193, R94, RZ ;  /* 0x0000005ec13c7210 */ /* 0x000fe20007ffe0ff */
[C---:B------:R-:W-:Y:S01]  /*3f90*/  FMUL R127, R51.reuse, R127 ;  /* 0x0000007f337f7220 */ /* 0x040fe20000400000 */
[----:B------:R-:W-:Y:S01]  /*3fa0*/  F2FP.PACK_AB R90, R90, R99 ;  /* 0x000000635a5a723e */ /* 0x000fe200000000ff */
[C---:B------:R-:W-:Y:S01]  /*3fb0*/  FMUL R40, R51.reuse, R40 ;  /* 0x0000002833287220 */ /* 0x040fe20000400000 */
[----:B------:R-:W-:Y:S01]  /*3fc0*/  F2FP.PACK_AB R92, R92, R103 ;  /* 0x000000675c5c723e */ /* 0x000fe200000000ff */
[----:B------:R-:W-:Y:S01]  /*3fd0*/  FMUL R39, R51, R118 ;  /* 0x0000007633277220 */ /* 0x000fe20000400000 */
[----:B------:R-:W-:Y:S01]  /*3fe0*/  F2FP.PACK_AB R126, R127, R126 ;  /* 0x0000007e7f7e723e */ /* 0x000fe200000000ff */
[----:B------:R-:W-:Y:S01]  /*3ff0*/  FMUL R46, R51, R46 ;  /* 0x0000002e332e7220 */ /* 0x000fe20000400000 */
[----:B------:R-:W-:Y:S01]  /*4000*/  F2FP.PACK_AB R40, R47, R40 ;  /* 0x000000282f28723e */ /* 0x000fe200000000ff */
[----:B------:R-:W-:-:S02]  /*4010*/  FMUL R38, R51, R38 ;  /* 0x0000002633267220 */ /* 0x000fc40000400000 */
[C---:B------:R-:W-:Y:S01]  /*4020*/  FMUL R37, R51.reuse, R110 ;  /* 0x0000006e33257220 */ /* 0x040fe20000400000 */
[----:B------:R-:W-:Y:S01]  /*4030*/  F2FP.PACK_AB R39, R46, R39 ;  /* 0x000000272e27723e */ /* 0x000fe200000000ff */
[----:B------:R-:W-:Y:S01]  /*4040*/  FMUL R44, R51, R44 ;  /* 0x0000002c332c7220 */ /* 0x000fe20000400000 */
[----:B------:R-:W-:Y:S01]  /*4050*/  F2FP.PACK_AB R38, R45, R38 ;  /* 0x000000262d26723e */ /* 0x000fe200000000ff */
[C---:B------:R-:W-:Y:S02]  /*4060*/  FMUL R36, R51.reuse, R106 ;  /* 0x0000006a33247220 */ /* 0x040fe40000400000 */
[C---:B------:R-:W-:Y:S01]  /*4070*/  FMUL R35, R51.reuse, R102 ;  /* 0x0000006633237220 */ /* 0x040fe20000400000 */
[----:B------:R-:W-:Y:S01]  /*4080*/  F2FP.PACK_AB R24, R44, R37 ;  /* 0x000000252c18723e */ /* 0x000fe200000000ff */
[C---:B------:R-:W-:Y:S01]  /*4090*/  FMUL R42, R51.reuse, R50 ;  /* 0x00000032332a7220 */ /* 0x040fe20000400000 */
[----:B------:R-:W-:Y:S01]  /*40a0*/  BAR.SYNC.DEFER_BLOCKING 0x0 ;  /* 0x0000000000007b1d */ /* 0x000fe20000010000 */
[----:B------:R-:W-:-:S02]  /*40b0*/  FMUL R34, R51, R98 ;  /* 0x0000006233227220 */ /* 0x000fc40000400000 */
[----:B------:R-:W-:Y:S01]  /*40c0*/  FMUL R51, R51, R52 ;  /* 0x0000003433337220 */ /* 0x000fe20000400000 */
[----:B------:R-:W-:Y:S01]  /*40d0*/  F2FP.PACK_AB R35, R42, R35 ;  /* 0x000000232a23723e */ /* 0x000fe200000000ff */
[----:B------:R-:W-:Y:S01]  /*40e0*/  FMUL R50, R41, R72 ;  /* 0x0000004829327220 */ /* 0x000fe20000400000 */
[----:B------:R-:W-:Y:S01]  /*40f0*/  LOP3.LUT R72, R65, 0x3f0, RZ, 0xc0, !PT ;  /* 0x000003f041487812 */ /* 0x000fe200078ec0ff */
[----:B------:R-:W-:Y:S01]  /*4100*/  FMUL R52, R41, R76 ;  /* 0x0000004c29347220 */ /* 0x000fe20000400000 */
[----:B------:R-:W-:Y:S01]  /*4110*/  FSEL R65, RZ, -23, P3 ;  /* 0xc1b80000ff417808 */ /* 0x000fe20001800000 */
[C---:B------:R-:W-:Y:S01]  /*4120*/  FFMA.FTZ R67, R66.reuse, R83, -0.16845393180847167969 ;  /* 0xbe2c7f3042437423 */ /* 0x040fe20000010053 */
[----:B------:R1:W4:Y:S01]  /*4130*/  I2F R76, R77 ;  /* 0x0000004d004c7306 */ /* 0x0003220000201400 */
[----:B--2---:R-:W-:Y:S01]  /*4140*/  IADD3 R58, R193, R72, RZ ;  /* 0x00000048c13a7210 */ /* 0x004fe20007ffe0ff */
[----:B------:R-:W-:Y:S01]  /*4150*/  FADD R71, R71, -1 ;  /* 0xbf80000047477421 */ /* 0x000fe20000000000 */
[----:B------:R-:W-:Y:S01]  /*4160*/  FSEL R72, RZ, -23, P1 ;  /* 0xc1b80000ff487808 */ /* 0x000fe20000800000 */
[----:B------:R-:W-:Y:S01]  /*4170*/  FFMA.FTZ R67, R66, R67, 0.1716887056827545166 ;  /* 0x3e2fcf2a42437423 */ /* 0x000fe20000010043 */
[----:B------:R-:W-:Y:S01]  /*4180*/  ISETP.GE.U32.AND P3, PT, R16, 0x7f800000, PT ;  /* 0x7f8000001000780c */ /* 0x000fe20003f66070 */
[----:B------:R-:W-:Y:S01]  /*4190*/  FADD R74, R74, -1 ;  /* 0xbf8000004a4a7421 */ /* 0x000fe20000000000 */
[----:B------:R-:W-:Y:S01]  /*41a0*/  ISETP.GE.U32.AND P1, PT, R132, 0x7f800000, PT ;  /* 0x7f8000008400780c */ /* 0x000fe20003f26070 */
[----:B------:R-:W-:Y:S01]  /*41b0*/  FFMA.FTZ R67, R66, R67, -0.17900948226451873779 ;  /* 0xbe374e4342437423 */ /* 0x000fe20000010043 */
[----:B-1----:R-:W-:Y:S01]  /*41c0*/  IADD3 R77, R132, -R77, RZ ;  /* 0x8000004d844d7210 */ /* 0x002fe20007ffe0ff */
[----:B---3--:R-:W-:Y:S01]  /*41d0*/  FFMA.FTZ R65, R68, 1.1920928955078125e-07, R65 ;  /* 0x3400000044417823 */ /* 0x008fe20000010041 */
[----:B------:R-:W-:Y:S01]  /*41e0*/  F2FP.PACK_AB R34, R51, R34 ;  /* 0x000000223322723e */ /* 0x000fe200000000ff */
[----:B------:R-:W-:-:S02]  /*41f0*/  FFMA.FTZ R69, R70, 1.1920928955078125e-07, R69 ;  /* 0x3400000046457823 */ /* 0x000fc40000010045 */
[----:B------:R-:W-:Y:S02]  /*4200*/  FADD R77, R77, -1 ;  /* 0xbf8000004d4d7421 */ /* 0x000fe40000000000 */
[----:B------:R-:W-:Y:S02]  /*4210*/  FFMA.FTZ R72, R73, 1.1920928955078125e-07, R72 ;  /* 0x3400000049487823 */ /* 0x000fe40000010048 */
[-C--:B------:R-:W-:Y:S02]  /*4220*/  FFMA.FTZ R68, R71, R83.reuse, -0.16845393180847167969 ;  /* 0xbe2c7f3047447423 */ /* 0x080fe40000010053 */
[-C--:B------:R-:W-:Y:S02]  /*4230*/  FFMA.FTZ R73, R74, R83.reuse, -0.16845393180847167969 ;  /* 0xbe2c7f304a497423 */ /* 0x080fe40000010053 */
[----:B------:R-:W-:Y:S02]  /*4240*/  FFMA.FTZ R70, R77, R83, -0.16845393180847167969 ;  /* 0xbe2c7f304d467423 */ /* 0x000fe40000010053 */
[----:B------:R-:W-:-:S02]  /*4250*/  FFMA.FTZ R67, R66, R67, 0.20512372255325317383 ;  /* 0x3e520bf442437423 */ /* 0x000fc40000010043 */
[----:B------:R-:W-:Y:S02]  /*4260*/  FFMA.FTZ R68, R71, R68, 0.1716887056827545166 ;  /* 0x3e2fcf2a47447423 */ /* 0x000fe40000010044 */
[----:B------:R-:W-:Y:S02]  /*4270*/  FFMA.FTZ R73, R74, R73, 0.1716887056827545166 ;  /* 0x3e2fcf2a4a497423 */ /* 0x000fe40000010049 */
[----:B------:R-:W-:Y:S02]  /*4280*/  FFMA.FTZ R70, R77, R70, 0.1716887056827545166 ;  /* 0x3e2fcf2a4d467423 */ /* 0x000fe40000010046 */
[----:B------:R-:W-:Y:S02]  /*4290*/  FFMA.FTZ R67, R66, R67, -0.24046532809734344482 ;  /* 0xbe763c8b42437423 */ /* 0x000fe40000010043 */
[----:B------:R-:W-:Y:S02]  /*42a0*/  FFMA.FTZ R68, R71, R68, -0.17900948226451873779 ;  /* 0xbe374e4347447423 */ /* 0x000fe40000010044 */
[----:B------:R-:W-:-:S02]  /*42b0*/  FFMA.FTZ R73, R74, R73, -0.17900948226451873779 ;  /* 0xbe374e434a497423 */ /* 0x000fc40000010049 */
[----:B------:R-:W-:Y:S02]  /*42c0*/  FFMA.FTZ R70, R77, R70, -0.17900948226451873779 ;  /* 0xbe374e434d467423 */ /* 0x000fe40000010046 */
[----:B------:R-:W-:Y:S02]  /*42d0*/  FFMA.FTZ R67, R66, R67, 0.28857114911079406738 ;  /* 0x3e93bf9942437423 */ /* 0x000fe40000010043 */
[----:B------:R-:W-:Y:S02]  /*42e0*/  FFMA.FTZ R68, R71, R68, 0.20512372255325317383 ;  /* 0x3e520bf447447423 */ /* 0x000fe40000010044 */
[----:B------:R-:W-:Y:S02]  /*42f0*/  FFMA.FTZ R73, R74, R73, 0.20512372255325317383 ;  /* 0x3e520bf44a497423 */ /* 0x000fe40000010049 */
[----:B------:R-:W-:Y:S02]  /*4300*/  FFMA.FTZ R70, R77, R70, 0.20512372255325317383 ;  /* 0x3e520bf44d467423 */ /* 0x000fe40000010046 */
[----:B------:R-:W-:-:S02]  /*4310*/  FFMA.FTZ R67, R66, R67, -0.36067417263984680176 ;  /* 0xbeb8aa4942437423 */ /* 0x000fc40000010043 */
[----:B------:R-:W-:Y:S02]  /*4320*/  FFMA.FTZ R68, R71, R68, -0.24046532809734344482 ;  /* 0xbe763c8b47447423 */ /* 0x000fe40000010044 */
[----:B------:R-:W-:Y:S02]  /*4330*/  FFMA.FTZ R73, R74, R73, -0.24046532809734344482 ;  /* 0xbe763c8b4a497423 */ /* 0x000fe40000010049 */
[----:B------:R-:W-:Y:S02]  /*4340*/  FFMA.FTZ R70, R77, R70, -0.24046532809734344482 ;  /* 0xbe763c8b4d467423 */ /* 0x000fe40000010046 */
[----:B------:R-:W-:Y:S02]  /*4350*/  FFMA.FTZ R67, R66, R67, 0.48089820146560668945 ;  /* 0x3ef6384a42437423 */ /* 0x000fe40000010043 */
[----:B------:R-:W-:Y:S02]  /*4360*/  FFMA.FTZ R68, R71, R68, 0.28857114911079406738 ;  /* 0x3e93bf9947447423 */ /* 0x000fe40000010044 */
[----:B------:R-:W-:-:S02]  /*4370*/  FFMA.FTZ R73, R74, R73, 0.28857114911079406738 ;  /* 0x3e93bf994a497423 */ /* 0x000fc40000010049 */
[----:B------:R-:W-:Y:S02]  /*4380*/  FFMA.FTZ R70, R77, R70, 0.28857114911079406738 ;  /* 0x3e93bf994d467423 */ /* 0x000fe40000010046 */
[----:B------:R-:W-:Y:S02]  /*4390*/  FFMA.FTZ R67, R66, R67, -0.72134751081466674805 ;  /* 0xbf38aa3b42437423 */ /* 0x000fe40000010043 */
[----:B------:R-:W-:Y:S02]  /*43a0*/  FFMA.FTZ R68, R71, R68, -0.36067417263984680176 ;  /* 0xbeb8aa4947447423 */ /* 0x000fe40000010044 */
[----:B------:R-:W-:Y:S02]  /*43b0*/  FFMA.FTZ R73, R74, R73, -0.36067417263984680176 ;  /* 0xbeb8aa494a497423 */ /* 0x000fe40000010049 */
[----:B------:R-:W-:Y:S02]  /*43c0*/  FFMA.FTZ R70, R77, R70, -0.36067417263984680176 ;  /* 0xbeb8aa494d467423 */ /* 0x000fe40000010046 */
[----:B------:R-:W-:-:S02]  /*43d0*/  FMUL R67, R66, R67 ;  /* 0x0000004342437220 */ /* 0x000fc40000400000 */
[----:B------:R-:W-:Y:S02]  /*43e0*/  FFMA.FTZ R68, R71, R68, 0.48089820146560668945 ;  /* 0x3ef6384a47447423 */ /* 0x000fe40000010044 */
[----:B------:R-:W-:Y:S02]  /*43f0*/  FFMA.FTZ R73, R74, R73, 0.48089820146560668945 ;  /* 0x3ef6384a4a497423 */ /* 0x000fe40000010049 */
[----:B------:R-:W-:Y:S02]  /*4400*/  FFMA.FTZ R70, R77, R70, 0.48089820146560668945 ;  /* 0x3ef6384a4d467423 */ /* 0x000fe40000010046 */
[----:B------:R-:W-:Y:S02]  /*4410*/  FMUL R67, R66, R67 ;  /* 0x0000004342437220 */ /* 0x000fe40000400000 */
[----:B------:R-:W-:Y:S02]  /*4420*/  @!P4 FMUL R62, R62, 16777216 ;  /* 0x4b8000003e3ec820 */ /* 0x000fe40000400000 */
[----:B------:R-:W-:-:S02]  /*4430*/  @!P4 FMUL R96, R96, 16777216 ;  /* 0x4b8000006060c820 */ /* 0x000fc40000400000 */
[----:B------:R-:W-:Y:S02]  /*4440*/  @!P4 FMUL R100, R100, 16777216 ;  /* 0x4b8000006464c820 */ /* 0x000fe40000400000 */
[----:B------:R-:W-:Y:S02]  /*4450*/  @!P4 FMUL R104, R104, 16777216 ;  /* 0x4b8000006868c820 */ /* 0x000fe40000400000 */
[----:B------:R-:W-:Y:S02]  /*4460*/  @!P4 FMUL R108, R108, 16777216 ;  /* 0x4b8000006c6cc820 */ /* 0x000fe40000400000 */
[----:B------:R-:W-:Y:S01]  /*4470*/  @!P4 FMUL R114, R114, 16777216 ;  /* 0x4b8000007272c820 */ /* 0x000fe20000400000 */
[----:B------:R-:W-:Y:S01]  /*4480*/  ISETP.GE.U32.AND P4, PT, R133, 0x7f800000, PT ;  /* 0x7f8000008500780c */ /* 0x000fe20003f86070 */
[----:B------:R-:W-:Y:S02]  /*4490*/  FFMA.FTZ R68, R71, R68, -0.72134751081466674805 ;  /* 0xbf38aa3b47447423 */ /* 0x000fe40000010044 */
[----:B------:R-:W-:-:S02]  /*44a0*/  FFMA.FTZ R73, R74, R73, -0.72134751081466674805 ;  /* 0xbf38aa3b4a497423 */ /* 0x000fc40000010049 */
[----:B------:R-:W-:Y:S02]  /*44b0*/  FFMA.FTZ R70, R77, R70, -0.72134751081466674805 ;  /* 0xbf38aa3b4d467423 */ /* 0x000fe40000010046 */
[----:B------:R-:W-:Y:S01]  /*44c0*/  FFMA.FTZ R66, R66, 1.4426950216293334961, R67 ;  /* 0x3fb8aa3b42427823 */ /* 0x000fe20000010043 */
[----:B------:R-:W-:Y:S01]  /*44d0*/  @P3 MOV R67, 0x7f800000 ;  /* 0x7f80000000433802 */ /* 0x000fe20000000f00 */
[----:B------:R-:W-:Y:S02]  /*44e0*/  FMUL R68, R71, R68 ;  /* 0x0000004447447220 */ /* 0x000fe40000400000 */
[----:B------:R-:W-:Y:S02]  /*44f0*/  FMUL R73, R74, R73 ;  /* 0x000000494a497220 */ /* 0x000fe40000400000 */
[----:B------:R-:W-:Y:S02]  /*4500*/  FMUL R70, R77, R70 ;  /* 0x000000464d467220 */ /* 0x000fe40000400000 */
[----:B------:R-:W-:Y:S01]  /*4510*/  FADD R65, R65, R66 ;  /* 0x0000004241417221 */ /* 0x000fe20000000000 */
[----:B------:R-:W-:Y:S01]  /*4520*/  @P2 MOV R66, 0x7f800000 ;  /* 0x7f80000000422802 */ /* 0x000fe20000000f00 */
[----:B------:R-:W-:-:S02]  /*4530*/  FMUL R68, R71, R68 ;  /* 0x0000004447447220 */ /* 0x000fc40000400000 */
[----:B------:R-:W-:Y:S02]  /*4540*/  FMUL R73, R74, R73 ;  /* 0x000000494a497220 */ /* 0x000fe40000400000 */
[----:B------:R-:W-:Y:S02]  /*4550*/  FMUL R70, R77, R70 ;  /* 0x000000464d467220 */ /* 0x000fe40000400000 */
[----:B------:R-:W-:Y:S02]  /*4560*/  FFMA.FTZ R68, R71, 1.4426950216293334961, R68 ;  /* 0x3fb8aa3b47447823 */ /* 0x000fe40000010044 */
[----:B------:R-:W-:Y:S01]  /*4570*/  @P2 FFMA.FTZ R65, R15, R66, +INF ;  /* 0x7f8000000f412423 */ /* 0x000fe20000010042 */
[----:B------:R-:W-:Y:S01]  /*4580*/  @P4 MOV R66, 0x7f800000 ;  /* 0x7f80000000424802 */ /* 0x000fe20000000f00 */
[----:B----4-:R-:W-:Y:S01]  /*4590*/  FFMA.FTZ R75, R76, 1.1920928955078125e-07, R75 ;  /* 0x340000004c4b7823 */ /* 0x010fe2000001004b */
[----:B------:R-:W-:Y:S01]  /*45a0*/  @P1 MOV R15, 0x7f800000 ;  /* 0x7f800000000f1802 */ /* 0x000fe20000000f00 */
[----:B------:R-:W-:Y:S01]  /*45b0*/  FFMA.FTZ R73, R74, 1.4426950216293334961, R73 ;  /* 0x3fb8aa3b4a497823 */ /* 0x000fe20000010049 */
[----:B------:R-:W-:Y:S01]  /*45c0*/  FSETP.NEU.AND P2, PT, R133, RZ, PT ;  /* 0x000000ff8500720b */ /* 0x000fe20003f4d000 */
[----:B------:R-:W-:-:S02]  /*45d0*/  FFMA.FTZ R70, R77, 1.4426950216293334961, R70 ;  /* 0x3fb8aa3b4d467823 */ /* 0x000fc40000010046 */
[----:B------:R-:W-:Y:S02]  /*45e0*/  FADD R68, R69, R68 ;  /* 0x0000004445447221 */ /* 0x000fe40000000000 */
[----:B------:R-:W-:Y:S02]  /*45f0*/  FADD R72, R72, R73 ;  /* 0x0000004948487221 */ /* 0x000fe40000000000 */
[----:B------:R-:W-:Y:S02]  /*4600*/  FADD R70, R75, R70 ;  /* 0x000000464b467221 */ /* 0x000fe40000000000 */
[----:B------:R-:W-:Y:S01]  /*4610*/  @P3 FFMA.FTZ R68, R16, R67, +INF ;  /* 0x7f80000010443423 */ /* 0x000fe20000010043 */
[----:B------:R-:W-:Y:S01]  /*4620*/  FSEL R16, R65, -INF , P0 ;  /* 0xff80000041107808 */ /* 0x000fe20000000000 */
[----:B------:R-:W-:Y:S01]  /*4630*/  @P4 FFMA.FTZ R72, R133, R66, +INF ;  /* 0x7f80000085484423 */ /* 0x000fe20000010042 */
[C---:B------:R-:W-:Y:S01]  /*4640*/  FSETP.NEU.AND P3, PT, R132.reuse, RZ, PT ;  /* 0x000000ff8400720b */ /* 0x040fe20003f6d000 */
[----:B------:R-:W-:Y:S01]  /*4650*/  @P1 FFMA.FTZ R70, R132, R15, +INF ;  /* 0x7f80000084461423 */ /* 0x000fe2000001000f */
[----:B------:R-:W-:Y:S01]  /*4660*/  FSEL R68, R68, -INF , P5 ;  /* 0xff80000044447808 */ /* 0x000fe20002800000 */
[----:B------:R-:W-:Y:S01]  /*4670*/  FADD R149, R149, R16 ;  /* 0x0000001095957221 */ /* 0x000fe20000000000 */
[----:B------:R-:W-:Y:S01]  /*4680*/  FSEL R72, R72, -INF , P2 ;  /* 0xff80000048487808 */ /* 0x000fe20001000000 */
[----:B------:R-:W-:Y:S01]  /*4690*/  FMUL R49, R41, R104 ;  /* 0x0000006829317220 */ /* 0x000fe20000400000 */
[----:B------:R-:W-:Y:S01]  /*46a0*/  FSEL R70, R70, -INF , P3 ;  /* 0xff80000046467808 */ /* 0x000fe20001800000 */
[----:B------:R-:W-:Y:S01]  /*46b0*/  FADD R68, R137, R68 ;  /* 0x0000004489447221 */ /* 0x000fe20000000000 */
[C---:B------:R-:W-:Y:S01]  /*46c0*/  LOP3.LUT R16, R2.reuse, 0x80, RZ, 0xc0, !PT ;  /* 0x0000008002107812 */ /* 0x040fe200078ec0ff */
[----:B------:R-:W-:Y:S01]  /*46d0*/  FADD R72, R155, R72 ;  /* 0x000000489b487221 */ /* 0x000fe20000000000 */
[----:B------:R-:W-:Y:S01]  /*46e0*/  LOP3.LUT R2, R2, 0xff, RZ, 0xc0, !PT ;  /* 0x000000ff02027812 */ /* 0x000fe200078ec0ff */
[----:B------:R-:W-:Y:S01]  /*46f0*/  FADD R70, R145, R70 ;  /* 0x0000004691467221 */ /* 0x000fe20000000000 */
[C---:B------:R-:W-:Y:S01]  /*4700*/  LEA R21, R16.reuse, R21, 0x1 ;  /* 0x0000001510157211 */ /* 0x040fe200078e08ff */
[C---:B------:R-:W-:Y:S01]  /*4710*/  FMUL R62, R41.reuse, R62 ;  /* 0x0000003e293e7220 */ /* 0x040fe20000400000 */
[----:B------:R-:W-:Y:S01]  /*4720*/  LEA R195, R16, R195, 0x5 ;  /* 0x000000c310c37211 */ /* 0x000fe200078e28ff */
[----:B------:R-:W-:Y:S01]  /*4730*/  FMUL R57, R41, R96 ;  /* 0x0000006029397220 */ /* 0x000fe20000400000 */
[----:B------:R-:W-:Y:S01]  /*4740*/  F2FP.PACK_AB R65, R26, R25 ;  /* 0x000000191a41723e */ /* 0x000fe200000000ff */
[----:B------:R-:W-:Y:S01]  /*4750*/  STS [R21], R149 ;  /* 0x0000009515007388 */ /* 0x000fe20000000800 */
[----:B------:R-:W-:Y:S01]  /*4760*/  IADD3 R16, R195, 0x200, RZ ;  /* 0x00000200c3107810 */ /* 0x000fe20007ffe0ff */
[----:B------:R-:W-:Y:S01]  /*4770*/  FMUL R59, R41, R100 ;  /* 0x00000064293b7220 */ /* 0x000fe20000400000 */
[----:B------:R-:W-:Y:S01]  /*4780*/  F2FP.PACK_AB R48, R49, R48 ;  /* 0x000000303130723e */ /* 0x000fe200000000ff */
[----:B------:R-:W-:Y:S01]  /*4790*/  STS [R21+0x20], R68 ;  /* 0x0000204415007388 */ /* 0x000fe20000000800 */
[----:B------:R-:W-:Y:S01]  /*47a0*/  SHF.R.U32.HI R16, RZ, 0x2, R16 ;  /* 0x00000002ff107819 */ /* 0x000fe20000011610 */
[C---:B------:R-:W-:Y:S01]  /*47b0*/  FMUL R32, R41.reuse, R108 ;  /* 0x0000006c29207220 */ /* 0x040fe20000400000 */
[----:B------:R-:W-:Y:S01]  /*47c0*/  F2FP.PACK_AB R55, R62, R55 ;  /* 0x000000373e37723e */ /* 0x000fe200000000ff */
[----:B------:R-:W-:Y:S01]  /*47d0*/  STS [R21+0x200], R72 ;  /* 0x0002004815007388 */ /* 0x000fe20000000800 */
[C---:B------:R-:W-:Y:S01]  /*47e0*/  LOP3.LUT R26, R16.reuse, 0x3ffffffe, RZ, 0xc0, !PT ;  /* 0x3ffffffe101a7812 */ /* 0x040fe200078ec0ff */
[----:B------:R-:W-:Y:S01]  /*47f0*/  FMUL R41, R41, R114 ;  /* 0x0000007229297220 */ /* 0x000fe20000400000 */
[----:B------:R-:W-:Y:S01]  /*4800*/  LOP3.LUT R16, R16, 0x3ffffff0, RZ, 0xc0, !PT ;  /* 0x3ffffff010107812 */ /* 0x000fe200078ec0ff */
[----:B------:R1:W-:Y:S01]  /*4810*/  STS [R21+0x220], R70 ;  /* 0x0002204615007388 */ /* 0x0003e20000000800 */
[----:B------:R-:W-:Y:S01]  /*4820*/  LEA R51, R195, R26, 0x1 ;  /* 0x0000001ac3337211 */ /* 0x000fe200078e08ff */
[----:B------:R-:W-:Y:S01]  /*4830*/  IMAD R67, R11, UR4, R18 ;  /* 0x000000040b437c24 */ /* 0x000fe2000f8e0212 */
[----:B------:R-:W-:Y:S01]  /*4840*/  F2FP.PACK_AB R32, R41, R32 ;  /* 0x000000202920723e */ /* 0x000fe200000000ff */
[----:B------:R-:W-:Y:S01]  /*4850*/  BAR.SYNC.DEFER_BLOCKING 0x0 ;  /* 0x0000000000007b1d */ /* 0x000fe20000010000 */
[----:B------:R-:W-:-:S02]  /*4860*/  F2FP.PACK_AB R52, R57, R52 ;  /* 0x000000343934723e */ /* 0x000fc400000000ff */
[----:B------:R-:W-:Y:S02]  /*4870*/  F2FP.PACK_AB R50, R59, R50 ;  /* 0x000000323b32723e */ /* 0x000fe400000000ff */
[----:B-1----:R-:W-:Y:S01]  /*4880*/  F2FP.PACK_AB R21, R43, R36 ;  /* 0x000000242b15723e */ /* 0x002fe200000000ff */
[----:B------:R1:W2:Y:S02]  /*4890*/  LDS R15, [R2.X4] ;  /* 0x00000000020f7984 */ /* 0x0002a40000004800 */
[----:B-1----:R-:W-:-:S04]  /*48a0*/  SHF.R.U32.HI R2, RZ, 0x2, R195 ;  /* 0x00000002ff027819 */ /* 0x002fc800000116c3 */
[----:B------:R-:W-:-:S04]  /*48b0*/  LOP3.LUT R2, R2, 0x77c, RZ, 0xc0, !PT ;  /* 0x0000077c02027812 */ /* 0x000fc800078ec0ff */
[C---:B------:R-:W-:Y:S02]  /*48c0*/  LEA R49, R195.reuse, R2, 0x1 ;  /* 0x00000002c3317211 */ /* 0x040fe400078e08ff */
[----:B------:R-:W-:Y:S01]  /*48d0*/  LEA R195, R195, R16, 0x1 ;  /* 0x00000010c3c37211 */ /* 0x000fe200078e08ff */
[----:B--2---:R1:W-:Y:S04]  /*48e0*/  STG.E [R4.64], R15 ;  /* 0x0000000f04007986 */ /* 0x0043e8000c101906 */
[----:B------:R-:W-:Y:S01]  /*48f0*/  BAR.SYNC.DEFER_BLOCKING 0x0 ;  /* 0x0000000000007b1d */ /* 0x000fe20000010000 */
[----:B-1----:R-:W-:-:S05]  /*4900*/  IMAD.WIDE.U32 R4, R12, c[0x0][0x1bc], RZ ;  /* 0x00006f000c047a25 */ /* 0x002fca00078e00ff */
[----:B------:R-:W-:Y:S04]  /*4910*/  STS [R49], R124 ;  /* 0x0000007c31007388 */ /* 0x000fe80000000800 */
[----:B------:R-:W-:Y:S04]  /*4920*/  STS [R51+0x400], R126 ;  /* 0x0004007e33007388 */ /* 0x000fe80000000800 */
[----:B------:R-:W-:Y:S04]  /*4930*/  STS [R49+0x10], R120 ;  /* 0x0000107831007388 */ /* 0x000fe80000000800 */
[----:B------:R-:W-:Y:S04]  /*4940*/  STS [R195+0x410], R40 ;  /* 0x00041028c3007388 */ /* 0x000fe80000000800 */
[----:B------:R-:W-:Y:S04]  /*4950*/  STS [R49+0x20], R22 ;  /* 0x0000201631007388 */ /* 0x000fe80000000800 */
[----:B------:R-:W-:Y:S04]  /*4960*/  STS [R195+0x420], R39 ;  /* 0x00042027c3007388 */ /* 0x000fe80000000800 */
[----:B------:R-:W-:Y:S04]  /*4970*/  STS [R49+0x30], R112 ;  /* 0x0000307031007388 */ /* 0x000fe80000000800 */
[----:B------:R-:W-:Y:S04]  /*4980*/  STS [R195+0x430], R38 ;  /* 0x00043026c3007388 */ /* 0x000fe80000000800 */
[----:B------:R1:W-:Y:S04]  /*4990*/  STS [R49+0x40], R23 ;  /* 0x0000401731007388 */ /* 0x0003e80000000800 */
[----:B------:R-:W-:Y:S04]  /*49a0*/  STS [R195+0x440], R24 ;  /* 0x00044018c3007388 */ /* 0x000fe80000000800 */
[----:B------:R2:W-:Y:S01]  /*49b0*/  STS [R49+0x50], R65 ;  /* 0x0000504131007388 */ /* 0x0005e20000000800 */
[----:B-1----:R-:W-:-:S03]  /*49c0*/  IMAD.WIDE.U32 R22, R13, c[0x0][0x1bc], RZ ;  /* 0x00006f000d167a25 */ /* 0x002fc600078e00ff */
[----:B------:R1:W-:Y:S02]  /*49d0*/  STS [R195+0x450], R21 ;  /* 0x00045015c3007388 */ /* 0x0003e40000000800 */
[----:B------:R-:W-:Y:S02]  /*49e0*/  LEA R15, P1, R22, R17, 0x1 ;  /* 0x00000011160f7211 */ /* 0x000fe400078208ff */
[----:B------:R-:W-:Y:S01]  /*49f0*/  STS [R49+0x60], R28 ;  /* 0x0000601c31007388 */ /* 0x000fe20000000800 */
[----:B--2---:R-:W-:-:S03]  /*4a00*/  IMAD R65, R14, UR4, R18 ;  /* 0x000000040e417c24 */ /* 0x004fc6000f8e0212 */
[----:B------:R-:W-:Y:S01]  /*4a10*/  STS [R195+0x460], R35 ;  /* 0x00046023c3007388 */ /* 0x000fe20000000800 */
[----:B-1----:R-:W-:-:S03]  /*4a20*/  LEA R21, P0, R4, R17, 0x1 ;  /* 0x0000001104157211 */ /* 0x002fc600078008ff */
[----:B------:R1:W-:Y:S04]  /*4a30*/  STS [R49+0x70], R29 ;  /* 0x0000701d31007388 */ /* 0x0003e80000000800 */
[----:B------:R-:W-:Y:S04]  /*4a40*/  STS [R195+0x470], R34 ;  /* 0x00047022c3007388 */ /* 0x000fe80000000800 */
[----:B------:R-:W-:Y:S01]  /*4a50*/  BAR.SYNC.DEFER_BLOCKING 0x0 ;  /* 0x0000000000007b1d */ /* 0x000fe20000010000 */
[----:B-1----:R-:W-:-:S05]  /*4a60*/  IMAD.WIDE.U32 R28, R14, c[0x0][0x1bc], RZ ;  /* 0x00006f000e1c7a25 */ /* 0x002fca00078e00ff */
[----:B------:R-:W1:Y:S04]  /*4a70*/  LDS.128 R44, [R33] ;  /* 0x00000000212c7984 */ /* 0x000e680000000c00 */
[----:B------:R-:W2:Y:S04]  /*4a80*/  LDS.128 R40, [R58+0x1000] ;  /* 0x001000003a287984 */ /* 0x000ea80000000c00 */
[----:B------:R-:W3:Y:S04]  /*4a90*/  LDS.128 R36, [R60+0x2000] ;  /* 0x002000003c247984 */ /* 0x000ee80000000c00 */
[----:B------:R-:W4:Y:S04]  /*4aa0*/  LDS.128 R24, [R31+0x3000] ;  /* 0x003000001f187984 */ /* 0x000f280000000c00 */
[----:B------:R-:W-:Y:S06]  /*4ab0*/  BAR.SYNC.DEFER_BLOCKING 0x0 ;  /* 0x0000000000007b1d */ /* 0x000fec0000010000 */
[----:B------:R5:W-:Y:S04]  /*4ac0*/  STS [R49], R53 ;  /* 0x0000003531007388 */ /* 0x000be80000000800 */
[----:B------:R-:W-:Y:S04]  /*4ad0*/  STS [R51+0x400], R78 ;  /* 0x0004004e33007388 */ /* 0x000fe80000000800 */
[----:B------:R-:W-:Y:S01]  /*4ae0*/  STS [R49+0x10], R54 ;  /* 0x0000103631007388 */ /* 0x000fe20000000800 */
[----:B-----5:R-:W-:-:S03]  /*4af0*/  IMAD R53, R13, UR4, R18 ;  /* 0x000000040d357c24 */ /* 0x020fc6000f8e0212 */
[----:B------:R-:W-:Y:S02]  /*4b00*/  STS [R195+0x410], R79 ;  /* 0x0004104fc3007388 */ /* 0x000fe40000000800 */
[----:B------:R-:W-:Y:S02]  /*4b10*/  IADD3 R53, R23, R53, RZ ;  /* 0x0000003517357210 */ /* 0x000fe40007ffe0ff */
[----:B------:R5:W-:Y:S02]  /*4b20*/  STS [R49+0x20], R55 ;  /* 0x0000203731007388 */ /* 0x000be40000000800 */
[----:B------:R-:W-:Y:S02]  /*4b30*/  LEA.HI.X R22, R22, R8, R53, 0x1, P1 ;  /* 0x0000000816167211 */ /* 0x000fe400008f0c35 */
[----:B------:R-:W-:Y:S04]  /*4b40*/  STS [R195+0x420], R81 ;  /* 0x00042051c3007388 */ /* 0x000fe80000000800 */
[----:B------:R-:W-:Y:S01]  /*4b50*/  STS [R49+0x30], R56 ;  /* 0x0000303831007388 */ /* 0x000fe20000000800 */
[----:B-----5:R-:W-:Y:S01]  /*4b60*/  IMAD R55, R12, UR4, R18 ;  /* 0x000000040c377c24 */ /* 0x020fe2000f8e0212 */
[----:B------:R-:W-:-:S02]  /*4b70*/  SHF.L.U32 R18, R191, 0x1, RZ ;  /* 0x00000001bf127819 */ /* 0x000fc400000006ff */
[----:B------:R-:W-:Y:S01]  /*4b80*/  STS [R195+0x430], R84 ;  /* 0x00043054c3007388 */ /* 0x000fe20000000800 */
[----:B------:R-:W-:Y:S01]  /*4b90*/  IMAD.WIDE.U32 R12, R11, c[0x0][0x1bc], RZ ;  /* 0x00006f000b0c7a25 */ /* 0x000fe200078e00ff */
[----:B------:R-:W-:Y:S02]  /*4ba0*/  LEA R11, P2, R28, R17, 0x1 ;  /* 0x000000111c0b7211 */ /* 0x000fe400078408ff */
[----:B------:R-:W-:Y:S01]  /*4bb0*/  STS [R49+0x40], R52 ;  /* 0x0000403431007388 */ /* 0x000fe20000000800 */
[----:B------:R-:W-:Y:S02]  /*4bc0*/  IADD3 R55, R5, R55, RZ ;  /* 0x0000003705377210 */ /* 0x000fe40007ffe0ff */
[----:B------:R-:W-:Y:S01]  /*4bd0*/  IADD3 R5, R29, R65, RZ ;  /* 0x000000411d057210 */ /* 0x000fe20007ffe0ff */
[----:B------:R-:W-:Y:S01]  /*4be0*/  STS [R195+0x440], R86 ;  /* 0x00044056c3007388 */ /* 0x000fe20000000800 */
[----:B------:R-:W-:Y:S02]  /*4bf0*/  LEA.HI.X R23, R4, R8, R55, 0x1, P0 ;  /* 0x0000000804177211 */ /* 0x000fe400000f0c37 */
[C---:B------:R-:W-:Y:S01]  /*4c00*/  IADD3 R20, P4, R18.reuse, R20, RZ ;  /* 0x0000001412147210 */ /* 0x040fe20007f9e0ff */
[----:B------:R-:W-:Y:S01]  /*4c10*/  STS [R49+0x50], R50 ;  /* 0x0000503231007388 */ /* 0x000fe20000000800 */
[----:B------:R-:W-:-:S02]  /*4c20*/  IADD3 R4, P5, R18, R19, RZ ;  /* 0x0000001312047210 */ /* 0x000fc40007fbe0ff */
[----:B------:R-:W-:Y:S01]  /*4c30*/  LEA.HI.X R28, R28, R8, R5, 0x1, P2 ;  /* 0x000000081c1c7211 */ /* 0x000fe200010f0c05 */
[----:B------:R-:W-:Y:S01]  /*4c40*/  STS [R195+0x450], R88 ;  /* 0x00045058c3007388 */ /* 0x000fe20000000800 */
[----:B------:R-:W-:Y:S02]  /*4c50*/  IADD3 R14, P3, R18, R9, RZ ;  /* 0x00000009120e7210 */ /* 0x000fe40007f7e0ff */
[----:B------:R-:W-:Y:S01]  /*4c60*/  LEA R17, P0, R12, R17, 0x1 ;  /* 0x000000110c117211 */ /* 0x000fe200078008ff */
[----:B------:R-:W-:Y:S01]  /*4c70*/  STS [R49+0x60], R48 ;  /* 0x0000603031007388 */ /* 0x000fe20000000800 */
[C---:B------:R-:W-:Y:S02]  /*4c80*/  IADD3 R10, P2, R18.reuse, R10, RZ ;  /* 0x0000000a120a7210 */ /* 0x040fe40007f5e0ff */
[----:B------:R-:W-:Y:S01]  /*4c90*/  IADD3 R2, P1, R18, R21, RZ ;  /* 0x0000001512027210 */ /* 0x000fe20007f3e0ff */
[----:B------:R-:W-:Y:S01]  /*4ca0*/  STS [R195+0x460], R90 ;  /* 0x0004605ac3007388 */ /* 0x000fe20000000800 */
[----:B------:R-:W-:-:S02]  /*4cb0*/  IADD3 R9, R13, R67, RZ ;  /* 0x000000430d097210 */ /* 0x000fc40007ffe0ff */
[----:B------:R-:W-:Y:S01]  /*4cc0*/  IADD3.X R21, RZ, R6, RZ, P4, !PT ;  /* 0x00000006ff157210 */ /* 0x000fe200027fe4ff */
[----:B------:R-:W-:Y:S01]  /*4cd0*/  STS [R49+0x70], R32 ;  /* 0x0000702031007388 */ /* 0x000fe20000000800 */
[C---:B------:R-:W-:Y:S02]  /*4ce0*/  IADD3 R6, P4, R18.reuse, R15, RZ ;  /* 0x0000000f12067210 */ /* 0x040fe40007f9e0ff */
[----:B------:R-:W-:Y:S01]  /*4cf0*/  IADD3.X R5, RZ, R7, RZ, P5, !PT ;  /* 0x00000007ff057210 */ /* 0x000fe20002ffe4ff */
[----:B------:R-:W-:Y:S04]  /*4d00*/  STS [R195+0x470], R92 ;  /* 0x0004705cc3007388 */ /* 0x000fe80000000800 */
[----:B------:R-:W-:Y:S01]  /*4d10*/  BAR.SYNC.DEFER_BLOCKING 0x0 ;  /* 0x0000000000007b1d */ /* 0x000fe20000010000 */
[----:B------:R-:W-:-:S02]  /*4d20*/  IADD3 R16, P5, R18, R11, RZ ;  /* 0x0000000b12107210 */ /* 0x000fc40007fbe0ff */
[----:B------:R-:W-:Y:S02]  /*4d30*/  IADD3.X R15, RZ, R0, RZ, P3, !PT ;  /* 0x00000000ff0f7210 */ /* 0x000fe40001ffe4ff */
[----:B------:R-:W-:Y:S02]  /*4d40*/  IADD3 R18, P6, R18, R17, RZ ;  /* 0x0000001112127210 */ /* 0x000fe40007fde0ff */
[----:B------:R-:W-:Y:S02]  /*4d50*/  LEA.HI.X R8, R12, R8, R9, 0x1, P0 ;  /* 0x000000080c087211 */ /* 0x000fe400000f0c09 */
[----:B------:R-:W-:Y:S02]  /*4d60*/  IADD3.X R11, RZ, R3, RZ, P2, !PT ;  /* 0x00000003ff0b7210 */ /* 0x000fe400017fe4ff */
[----:B------:R-:W-:Y:S02]  /*4d70*/  IADD3.X R3, RZ, R23, RZ, P1, !PT ;  /* 0x00000017ff037210 */ /* 0x000fe40000ffe4ff */
[----:B------:R-:W-:-:S02]  /*4d80*/  IADD3.X R7, RZ, R22, RZ, P4, !PT ;  /* 0x00000016ff077210 */ /* 0x000fc400027fe4ff */
[----:B------:R-:W-:Y:S02]  /*4d90*/  IADD3.X R17, RZ, R28, RZ, P5, !PT ;  /* 0x0000001cff117210 */ /* 0x000fe40002ffe4ff */
[----:B------:R-:W-:Y:S01]  /*4da0*/  IADD3.X R19, RZ, R8, RZ, P6, !PT ;  /* 0x00000008ff137210 */ /* 0x000fe200037fe4ff */
[----:B------:R-:W5:Y:S04]  /*4db0*/  LDS.128 R32, [R33] ;  /* 0x0000000021207984 */ /* 0x000f680000000c00 */
[----:B------:R-:W5:Y:S04]  /*4dc0*/  LDS.128 R56, [R58+0x1000] ;  /* 0x001000003a387984 */ /* 0x000f680000000c00 */
[----:B------:R-:W5:Y:S04]  /*4dd0*/  LDS.128 R60, [R60+0x2000] ;  /* 0x002000003c3c7984 */ /* 0x000f680000000c00 */
[----:B------:R-:W5:Y:S04]  /*4de0*/  LDS.128 R48, [R31+0x3000] ;  /* 0x003000001f307984 */ /* 0x000f680000000c00 */
[----:B-1----:R-:W-:Y:S04]  /*4df0*/  STG.E.128 [R20.64], R44 ;  /* 0x0000002c14007986 */ /* 0x002fe8000c101d06 */
[----:B--2---:R-:W-:Y:S04]  /*4e00*/  STG.E.128 [R4.64], R40 ;  /* 0x0000002804007986 */ /* 0x004fe8000c101d06 */
[----:B---3--:R-:W-:Y:S04]  /*4e10*/  STG.E.128 [R14.64], R36 ;  /* 0x000000240e007986 */ /* 0x008fe8000c101d06 */
[----:B----4-:R-:W-:Y:S04]  /*4e20*/  STG.E.128 [R10.64], R24 ;  /* 0x000000180a007986 */ /* 0x010fe8000c101d06 */
[----:B-----5:R-:W-:Y:S04]  /*4e30*/  STG.E.128 [R2.64], R32 ;  /* 0x0000002002007986 */ /* 0x020fe8000c101d06 */
[----:B------:R-:W-:Y:S04]  /*4e40*/  STG.E.128 [R6.64], R56 ;  /* 0x0000003806007986 */ /* 0x000fe8000c101d06 */
[----:B------:R-:W-:Y:S04]  /*4e50*/  STG.E.128 [R16.64], R60 ;  /* 0x0000003c10007986 */ /* 0x000fe8000c101d06 */
[----:B------:R-:W-:Y:S01]  /*4e60*/  STG.E.128 [R18.64], R48 ;  /* 0x0000003012007986 */ /* 0x000fe2000c101d06 */
[----:B------:R-:W-:Y:S05]  /*4e70*/  EXIT ;  /* 0x000000000000794d */ /* 0x000fea0003800000 */
.L_x_2:
[----:B------:R-:W-:-:S00]  /*4e80*/  BRA `(.L_x_2) ;  /* 0xfffffff000007947 */ /* 0x000fc0000383ffff */
[----:B------:R-:W-:-:S00]  /*4e90*/  NOP ;  /* 0x0000000000007918 */ /* 0x000fc00000000000 */
        /* <DEDUP_REMOVED lines=14> */
.L_x_3:


//--------------------- .nv.global.init           --------------------------
	.section	.nv.global.init,"aw",@progbits
.nv.global.init:
	.type		_$_str,@object
	.size		_$_str,(.L_0 - _$_str)
_$_str:
        /*0000*/ 	.byte	0x5f, 0x5f, 0x43, 0x55, 0x44, 0x41, 0x5f, 0x46, 0x54, 0x5a, 0x00
.L_0:


//--------------------- .nv.shared._attn_fwd      --------------------------
	.section	.nv.shared._attn_fwd,"aw",@nobits
	.sectionflags	@""
	.align	16
